//
// Generated by NVIDIA NVVM Compiler
//
// Compiler Build ID: CL-36424714
// Cuda compilation tools, release 13.0, V13.0.88
// Based on NVVM 20.0.0
//

.version 9.0
.target sm_100
.address_size 64

	// .globl	_Z18kernCalcStatisticsPj4dim3iPf
// _ZZ24kernCalcMeanMedianMaxMinPjiiPfS_S_S_E9blockHist has been demoted
// _ZZ22kernCalcCentralMomentsPjiiPfS0_S0_S0_S0_E9blockHist has been demoted

.visible .entry _Z18kernCalcStatisticsPj4dim3iPf(
	.param .u64 .ptr .align 1 _Z18kernCalcStatisticsPj4dim3iPf_param_0,
	.param .align 4 .b8 _Z18kernCalcStatisticsPj4dim3iPf_param_1[12],
	.param .u32 _Z18kernCalcStatisticsPj4dim3iPf_param_2,
	.param .u64 .ptr .align 1 _Z18kernCalcStatisticsPj4dim3iPf_param_3
)
{


	ret;

}
	// .globl	_Z24kernCalcMeanMedianMaxMinPjiiPfS_S_S_
.visible .entry _Z24kernCalcMeanMedianMaxMinPjiiPfS_S_S_(
	.param .u64 .ptr .align 1 _Z24kernCalcMeanMedianMaxMinPjiiPfS_S_S__param_0,
	.param .u32 _Z24kernCalcMeanMedianMaxMinPjiiPfS_S_S__param_1,
	.param .u32 _Z24kernCalcMeanMedianMaxMinPjiiPfS_S_S__param_2,
	.param .u64 .ptr .align 1 _Z24kernCalcMeanMedianMaxMinPjiiPfS_S_S__param_3,
	.param .u64 .ptr .align 1 _Z24kernCalcMeanMedianMaxMinPjiiPfS_S_S__param_4,
	.param .u64 .ptr .align 1 _Z24kernCalcMeanMedianMaxMinPjiiPfS_S_S__param_5,
	.param .u64 .ptr .align 1 _Z24kernCalcMeanMedianMaxMinPjiiPfS_S_S__param_6
)
{
	.reg .pred 	%p<2>;
	.reg .b32 	%r<17>;
	.reg .b32 	%f<5>;
	.reg .b64 	%rd<16>;
	// demoted variable
	.shared .align 4 .b8 _ZZ24kernCalcMeanMedianMaxMinPjiiPfS_S_S_E9blockHist[1024];
	ld.param.u64 	%rd3, [_Z24kernCalcMeanMedianMaxMinPjiiPfS_S_S__param_0];
	ld.param.u32 	%r3, [_Z24kernCalcMeanMedianMaxMinPjiiPfS_S_S__param_1];
	ld.param.u32 	%r4, [_Z24kernCalcMeanMedianMaxMinPjiiPfS_S_S__param_2];
	ld.param.u64 	%rd4, [_Z24kernCalcMeanMedianMaxMinPjiiPfS_S_S__param_3];
	ld.param.u64 	%rd1, [_Z24kernCalcMeanMedianMaxMinPjiiPfS_S_S__param_5];
	ld.param.u64 	%rd2, [_Z24kernCalcMeanMedianMaxMinPjiiPfS_S_S__param_6];
	cvta.to.global.u64 	%rd5, %rd4;
	cvta.to.global.u64 	%rd6, %rd3;
	mov.u32 	%r5, %nctaid.x;
	mov.u32 	%r6, %ctaid.y;
	mov.u32 	%r7, %ctaid.x;
	mad.lo.s32 	%r1, %r5, %r6, %r7;
	mov.u32 	%r2, %tid.x;
	mad.lo.s32 	%r8, %r4, %r1, %r2;
	mul.wide.u32 	%rd7, %r8, 4;
	add.s64 	%rd8, %rd6, %rd7;
	ld.global.u32 	%r9, [%rd8];
	shl.b32 	%r10, %r2, 2;
	mov.u32 	%r11, _ZZ24kernCalcMeanMedianMaxMinPjiiPfS_S_S_E9blockHist;
	add.s32 	%r12, %r11, %r10;
	st.shared.u32 	[%r12], %r9;
	mul.lo.s32 	%r13, %r9, %r2;
	cvt.rn.f32.u32 	%f1, %r13;
	cvt.rn.f32.s32 	%f2, %r3;
	div.rn.f32 	%f3, %f1, %f2;
	mul.wide.s32 	%rd9, %r1, 4;
	add.s64 	%rd10, %rd5, %rd9;
	atom.global.add.f32 	%f4, [%rd10], %f3;
	bar.sync 	0;
	ld.shared.u32 	%r14, [%r12];
	setp.eq.s32 	%p1, %r14, 0;
	@%p1 bra 	$L__BB1_2;
	cvta.to.global.u64 	%rd11, %rd1;
	cvta.to.global.u64 	%rd12, %rd2;
	add.s64 	%rd14, %rd11, %rd9;
	atom.global.max.u32 	%r15, [%rd14], %r2;
	add.s64 	%rd15, %rd12, %rd9;
	atom.global.min.u32 	%r16, [%rd15], %r2;
$L__BB1_2:
	bar.sync 	0;
	ret;

}
	// .globl	_Z30kernCalcMeanMedianMaxMinBinaryPjiPfS_S_
.visible .entry _Z30kernCalcMeanMedianMaxMinBinaryPjiPfS_S_(
	.param .u64 .ptr .align 1 _Z30kernCalcMeanMedianMaxMinBinaryPjiPfS_S__param_0,
	.param .u32 _Z30kernCalcMeanMedianMaxMinBinaryPjiPfS_S__param_1,
	.param .u64 .ptr .align 1 _Z30kernCalcMeanMedianMaxMinBinaryPjiPfS_S__param_2,
	.param .u64 .ptr .align 1 _Z30kernCalcMeanMedianMaxMinBinaryPjiPfS_S__param_3,
	.param .u64 .ptr .align 1 _Z30kernCalcMeanMedianMaxMinBinaryPjiPfS_S__param_4
)
{


	ret;

}
	// .globl	_Z22kernCalcCentralMomentsPjiiPfS0_S0_S0_S0_
.visible .entry _Z22kernCalcCentralMomentsPjiiPfS0_S0_S0_S0_(
	.param .u64 .ptr .align 1 _Z22kernCalcCentralMomentsPjiiPfS0_S0_S0_S0__param_0,
	.param .u32 _Z22kernCalcCentralMomentsPjiiPfS0_S0_S0_S0__param_1,
	.param .u32 _Z22kernCalcCentralMomentsPjiiPfS0_S0_S0_S0__param_2,
	.param .u64 .ptr .align 1 _Z22kernCalcCentralMomentsPjiiPfS0_S0_S0_S0__param_3,
	.param .u64 .ptr .align 1 _Z22kernCalcCentralMomentsPjiiPfS0_S0_S0_S0__param_4,
	.param .u64 .ptr .align 1 _Z22kernCalcCentralMomentsPjiiPfS0_S0_S0_S0__param_5,
	.param .u64 .ptr .align 1 _Z22kernCalcCentralMomentsPjiiPfS0_S0_S0_S0__param_6,
	.param .u64 .ptr .align 1 _Z22kernCalcCentralMomentsPjiiPfS0_S0_S0_S0__param_7
)
{
	.reg .pred 	%p<36>;
	.reg .b32 	%r<41>;
	.reg .b32 	%f<165>;
	.reg .b64 	%rd<22>;
	// demoted variable
	.shared .align 4 .b8 _ZZ22kernCalcCentralMomentsPjiiPfS0_S0_S0_S0_E9blockHist[1024];
	ld.param.u64 	%rd5, [_Z22kernCalcCentralMomentsPjiiPfS0_S0_S0_S0__param_0];
	ld.param.u32 	%r3, [_Z22kernCalcCentralMomentsPjiiPfS0_S0_S0_S0__param_1];
	ld.param.u32 	%r2, [_Z22kernCalcCentralMomentsPjiiPfS0_S0_S0_S0__param_2];
	ld.param.u64 	%rd6, [_Z22kernCalcCentralMomentsPjiiPfS0_S0_S0_S0__param_3];
	ld.param.u64 	%rd1, [_Z22kernCalcCentralMomentsPjiiPfS0_S0_S0_S0__param_4];
	ld.param.u64 	%rd2, [_Z22kernCalcCentralMomentsPjiiPfS0_S0_S0_S0__param_5];
	ld.param.u64 	%rd3, [_Z22kernCalcCentralMomentsPjiiPfS0_S0_S0_S0__param_6];
	ld.param.u64 	%rd4, [_Z22kernCalcCentralMomentsPjiiPfS0_S0_S0_S0__param_7];
	cvta.to.global.u64 	%rd7, %rd6;
	cvta.to.global.u64 	%rd8, %rd5;
	mov.u32 	%r4, %nctaid.x;
	mov.u32 	%r5, %ctaid.y;
	mov.u32 	%r6, %ctaid.x;
	mad.lo.s32 	%r1, %r4, %r5, %r6;
	mov.u32 	%r7, %tid.x;
	mad.lo.s32 	%r8, %r3, %r1, %r7;
	mul.wide.u32 	%rd9, %r8, 4;
	add.s64 	%rd10, %rd8, %rd9;
	ld.global.u32 	%r9, [%rd10];
	shl.b32 	%r10, %r7, 2;
	mov.u32 	%r11, _ZZ22kernCalcCentralMomentsPjiiPfS0_S0_S0_S0_E9blockHist;
	add.s32 	%r12, %r11, %r10;
	st.shared.u32 	[%r12], %r9;
	cvt.rn.f32.u32 	%f28, %r7;
	mul.wide.s32 	%rd11, %r1, 4;
	add.s64 	%rd12, %rd7, %rd11;
	ld.global.f32 	%f29, [%rd12];
	sub.f32 	%f1, %f28, %f29;
	cvt.rn.f32.u32 	%f2, %r9;
	abs.f32 	%f3, %f1;
	setp.lt.f32 	%p1, %f3, 0f00800000;
	mul.f32 	%f30, %f3, 0f4B800000;
	selp.f32 	%f31, %f30, %f3, %p1;
	selp.f32 	%f32, 0fC1C00000, 0f00000000, %p1;
	mov.b32 	%r13, %f31;
	add.s32 	%r14, %r13, -1060439283;
	and.b32  	%r15, %r14, -8388608;
	sub.s32 	%r16, %r13, %r15;
	mov.b32 	%f33, %r16;
	cvt.rn.f32.s32 	%f34, %r15;
	fma.rn.f32 	%f35, %f34, 0f34000000, %f32;
	add.f32 	%f36, %f33, 0fBF800000;
	add.f32 	%f37, %f33, 0f3F800000;
	rcp.approx.ftz.f32 	%f38, %f37;
	add.f32 	%f39, %f36, %f36;
	mul.f32 	%f40, %f39, %f38;
	mul.f32 	%f41, %f40, %f40;
	sub.f32 	%f42, %f36, %f40;
	add.f32 	%f43, %f42, %f42;
	neg.f32 	%f44, %f40;
	fma.rn.f32 	%f45, %f44, %f36, %f43;
	mul.rn.f32 	%f46, %f38, %f45;
	fma.rn.f32 	%f47, %f41, 0f3A2C32E4, 0f3B52E7DB;
	fma.rn.f32 	%f48, %f47, %f41, 0f3C93BB73;
	fma.rn.f32 	%f49, %f48, %f41, 0f3DF6384F;
	mul.rn.f32 	%f50, %f49, %f41;
	fma.rn.f32 	%f51, %f40, 0f3FB8AA3B, %f35;
	sub.f32 	%f52, %f35, %f51;
	fma.rn.f32 	%f53, %f40, 0f3FB8AA3B, %f52;
	fma.rn.f32 	%f54, %f46, 0f3FB8AA3B, %f53;
	fma.rn.f32 	%f55, %f40, 0f32A55E34, %f54;
	mul.f32 	%f56, %f50, 0f40400000;
	fma.rn.f32 	%f57, %f56, %f46, %f55;
	fma.rn.f32 	%f58, %f50, %f40, %f57;
	add.rn.f32 	%f4, %f51, %f58;
	neg.f32 	%f59, %f51;
	add.rn.f32 	%f60, %f4, %f59;
	neg.f32 	%f61, %f60;
	add.rn.f32 	%f5, %f58, %f61;
	setp.eq.f32 	%p2, %f1, 0f3F800000;
	mov.f32 	%f161, 0f3F800000;
	@%p2 bra 	$L__BB3_5;
	setp.num.f32 	%p3, %f3, %f3;
	@%p3 bra 	$L__BB3_3;
	mov.f32 	%f83, 0f40000000;
	add.rn.f32 	%f161, %f1, %f83;
	bra.uni 	$L__BB3_5;
$L__BB3_3:
	mov.f32 	%f62, 0f40000000;
	mul.rn.f32 	%f63, %f4, %f62;
	cvt.rni.f32.f32 	%f64, %f63;
	sub.f32 	%f65, %f63, %f64;
	neg.f32 	%f66, %f63;
	fma.rn.f32 	%f67, %f4, 0f40000000, %f66;
	fma.rn.f32 	%f68, %f5, 0f40000000, %f67;
	add.f32 	%f69, %f65, %f68;
	setp.gt.f32 	%p4, %f64, 0f00000000;
	selp.b32 	%r17, 0, -2097152000, %p4;
	setp.neu.f32 	%p5, %f1, 0f00000000;
	setp.neu.f32 	%p6, %f3, 0f7F800000;
	setp.lt.f32 	%p7, %f63, 0f00000000;
	selp.f32 	%f70, 0f00000000, 0f7F800000, %p7;
	abs.f32 	%f71, %f63;
	setp.gt.f32 	%p8, %f71, 0f43180000;
	cvt.rzi.s32.f32 	%r18, %f64;
	shl.b32 	%r19, %r18, 23;
	sub.s32 	%r20, %r19, %r17;
	mov.b32 	%f72, %r20;
	add.s32 	%r21, %r17, 2130706432;
	mov.b32 	%f73, %r21;
	fma.rn.f32 	%f74, %f69, 0f391FCB8E, 0f3AAF85ED;
	fma.rn.f32 	%f75, %f74, %f69, 0f3C1D9856;
	fma.rn.f32 	%f76, %f75, %f69, 0f3D6357BB;
	fma.rn.f32 	%f77, %f76, %f69, 0f3E75FDEC;
	fma.rn.f32 	%f78, %f77, %f69, 0f3F317218;
	fma.rn.f32 	%f79, %f78, %f69, 0f3F800000;
	mul.f32 	%f80, %f79, %f73;
	mul.f32 	%f81, %f80, %f72;
	selp.f32 	%f161, %f70, %f81, %p8;
	and.pred  	%p9, %p5, %p6;
	@%p9 bra 	$L__BB3_5;
	add.f32 	%f82, %f1, %f1;
	mov.b32 	%r22, %f82;
	and.b32  	%r23, %r22, 2147483647;
	mov.b32 	%f161, %r23;
$L__BB3_5:
	setp.eq.f32 	%p10, %f1, 0f3F800000;
	mul.f32 	%f10, %f161, %f2;
	mov.f32 	%f85, 0f40400000;
	mul.rn.f32 	%f86, %f4, %f85;
	neg.f32 	%f87, %f86;
	fma.rn.f32 	%f88, %f4, 0f40400000, %f87;
	fma.rn.f32 	%f89, %f5, 0f40400000, %f88;
	cvt.rni.f32.f32 	%f90, %f86;
	sub.f32 	%f91, %f86, %f90;
	add.f32 	%f92, %f91, %f89;
	fma.rn.f32 	%f93, %f92, 0f391FCB8E, 0f3AAF85ED;
	fma.rn.f32 	%f94, %f93, %f92, 0f3C1D9856;
	fma.rn.f32 	%f95, %f94, %f92, 0f3D6357BB;
	fma.rn.f32 	%f96, %f95, %f92, 0f3E75FDEC;
	fma.rn.f32 	%f97, %f96, %f92, 0f3F317218;
	fma.rn.f32 	%f98, %f97, %f92, 0f3F800000;
	cvt.rzi.s32.f32 	%r24, %f90;
	setp.gt.f32 	%p11, %f90, 0f00000000;
	selp.b32 	%r25, 0, -2097152000, %p11;
	add.s32 	%r26, %r25, 2130706432;
	mov.b32 	%f99, %r26;
	mul.f32 	%f100, %f98, %f99;
	shl.b32 	%r27, %r24, 23;
	sub.s32 	%r28, %r27, %r25;
	mov.b32 	%f101, %r28;
	mul.f32 	%f102, %f100, %f101;
	abs.f32 	%f103, %f86;
	setp.gt.f32 	%p12, %f103, 0f43180000;
	setp.lt.f32 	%p13, %f86, 0f00000000;
	selp.f32 	%f104, 0f00000000, 0f7F800000, %p13;
	selp.f32 	%f11, %f104, %f102, %p12;
	mov.f32 	%f162, 0f3F800000;
	@%p10 bra 	$L__BB3_12;
	setp.num.f32 	%p14, %f3, %f3;
	@%p14 bra 	$L__BB3_8;
	mov.f32 	%f105, 0f40400000;
	add.rn.f32 	%f162, %f1, %f105;
	bra.uni 	$L__BB3_12;
$L__BB3_8:
	setp.neu.f32 	%p15, %f1, 0f00000000;
	setp.neu.f32 	%p16, %f3, 0f7F800000;
	and.pred  	%p17, %p15, %p16;
	@%p17 bra 	$L__BB3_10;
	add.f32 	%f162, %f1, %f1;
	bra.uni 	$L__BB3_12;
$L__BB3_10:
	setp.geu.f32 	%p18, %f1, 0f00000000;
	mov.f32 	%f162, %f11;
	@%p18 bra 	$L__BB3_12;
	neg.f32 	%f162, %f11;
$L__BB3_12:
	setp.eq.f32 	%p19, %f1, 0f3F800000;
	mul.f32 	%f16, %f162, %f2;
	mov.f32 	%f163, 0f3F800000;
	@%p19 bra 	$L__BB3_17;
	setp.num.f32 	%p20, %f3, %f3;
	@%p20 bra 	$L__BB3_15;
	mov.f32 	%f128, 0f40800000;
	add.rn.f32 	%f163, %f1, %f128;
	bra.uni 	$L__BB3_17;
$L__BB3_15:
	mov.f32 	%f107, 0f40800000;
	mul.rn.f32 	%f108, %f4, %f107;
	cvt.rni.f32.f32 	%f109, %f108;
	sub.f32 	%f110, %f108, %f109;
	neg.f32 	%f111, %f108;
	fma.rn.f32 	%f112, %f4, 0f40800000, %f111;
	fma.rn.f32 	%f113, %f5, 0f40800000, %f112;
	add.f32 	%f114, %f110, %f113;
	setp.gt.f32 	%p21, %f109, 0f00000000;
	selp.b32 	%r29, 0, -2097152000, %p21;
	setp.neu.f32 	%p22, %f1, 0f00000000;
	setp.neu.f32 	%p23, %f3, 0f7F800000;
	setp.lt.f32 	%p24, %f108, 0f00000000;
	selp.f32 	%f115, 0f00000000, 0f7F800000, %p24;
	abs.f32 	%f116, %f108;
	setp.gt.f32 	%p25, %f116, 0f43180000;
	cvt.rzi.s32.f32 	%r30, %f109;
	shl.b32 	%r31, %r30, 23;
	sub.s32 	%r32, %r31, %r29;
	mov.b32 	%f117, %r32;
	add.s32 	%r33, %r29, 2130706432;
	mov.b32 	%f118, %r33;
	fma.rn.f32 	%f119, %f114, 0f391FCB8E, 0f3AAF85ED;
	fma.rn.f32 	%f120, %f119, %f114, 0f3C1D9856;
	fma.rn.f32 	%f121, %f120, %f114, 0f3D6357BB;
	fma.rn.f32 	%f122, %f121, %f114, 0f3E75FDEC;
	fma.rn.f32 	%f123, %f122, %f114, 0f3F317218;
	fma.rn.f32 	%f124, %f123, %f114, 0f3F800000;
	mul.f32 	%f125, %f124, %f118;
	mul.f32 	%f126, %f125, %f117;
	selp.f32 	%f163, %f115, %f126, %p25;
	and.pred  	%p26, %p22, %p23;
	@%p26 bra 	$L__BB3_17;
	add.f32 	%f127, %f1, %f1;
	mov.b32 	%r34, %f127;
	and.b32  	%r35, %r34, 2147483647;
	mov.b32 	%f163, %r35;
$L__BB3_17:
	setp.eq.f32 	%p27, %f1, 0f3F800000;
	mul.f32 	%f21, %f163, %f2;
	mov.f32 	%f130, 0f40A00000;
	mul.rn.f32 	%f131, %f4, %f130;
	neg.f32 	%f132, %f131;
	fma.rn.f32 	%f133, %f4, 0f40A00000, %f132;
	fma.rn.f32 	%f134, %f5, 0f40A00000, %f133;
	cvt.rni.f32.f32 	%f135, %f131;
	sub.f32 	%f136, %f131, %f135;
	add.f32 	%f137, %f136, %f134;
	fma.rn.f32 	%f138, %f137, 0f391FCB8E, 0f3AAF85ED;
	fma.rn.f32 	%f139, %f138, %f137, 0f3C1D9856;
	fma.rn.f32 	%f140, %f139, %f137, 0f3D6357BB;
	fma.rn.f32 	%f141, %f140, %f137, 0f3E75FDEC;
	fma.rn.f32 	%f142, %f141, %f137, 0f3F317218;
	fma.rn.f32 	%f143, %f142, %f137, 0f3F800000;
	cvt.rzi.s32.f32 	%r36, %f135;
	setp.gt.f32 	%p28, %f135, 0f00000000;
	selp.b32 	%r37, 0, -2097152000, %p28;
	add.s32 	%r38, %r37, 2130706432;
	mov.b32 	%f144, %r38;
	mul.f32 	%f145, %f143, %f144;
	shl.b32 	%r39, %r36, 23;
	sub.s32 	%r40, %r39, %r37;
	mov.b32 	%f146, %r40;
	mul.f32 	%f147, %f145, %f146;
	abs.f32 	%f148, %f131;
	setp.gt.f32 	%p29, %f148, 0f43180000;
	setp.lt.f32 	%p30, %f131, 0f00000000;
	selp.f32 	%f149, 0f00000000, 0f7F800000, %p30;
	selp.f32 	%f22, %f149, %f147, %p29;
	mov.f32 	%f164, 0f3F800000;
	@%p27 bra 	$L__BB3_24;
	setp.num.f32 	%p31, %f3, %f3;
	@%p31 bra 	$L__BB3_20;
	mov.f32 	%f150, 0f40A00000;
	add.rn.f32 	%f164, %f1, %f150;
	bra.uni 	$L__BB3_24;
$L__BB3_20:
	setp.neu.f32 	%p32, %f1, 0f00000000;
	setp.neu.f32 	%p33, %f3, 0f7F800000;
	and.pred  	%p34, %p32, %p33;
	@%p34 bra 	$L__BB3_22;
	add.f32 	%f164, %f1, %f1;
	bra.uni 	$L__BB3_24;
$L__BB3_22:
	setp.geu.f32 	%p35, %f1, 0f00000000;
	mov.f32 	%f164, %f22;
	@%p35 bra 	$L__BB3_24;
	neg.f32 	%f164, %f22;
$L__BB3_24:
	cvt.rn.f32.s32 	%f151, %r2;
	cvta.to.global.u64 	%rd13, %rd1;
	cvta.to.global.u64 	%rd14, %rd2;
	cvta.to.global.u64 	%rd15, %rd3;
	cvta.to.global.u64 	%rd16, %rd4;
	mul.f32 	%f152, %f164, %f2;
	div.rn.f32 	%f153, %f152, %f151;
	add.s64 	%rd18, %rd13, %rd11;
	div.rn.f32 	%f154, %f10, %f151;
	atom.global.add.f32 	%f155, [%rd18], %f154;
	add.s64 	%rd19, %rd14, %rd11;
	div.rn.f32 	%f156, %f16, %f151;
	atom.global.add.f32 	%f157, [%rd19], %f156;
	add.s64 	%rd20, %rd15, %rd11;
	div.rn.f32 	%f158, %f21, %f151;
	atom.global.add.f32 	%f159, [%rd20], %f158;
	add.s64 	%rd21, %rd16, %rd11;
	atom.global.add.f32 	%f160, [%rd21], %f153;
	ret;

}
	// .globl	_Z24kernCalcSkewnessKurtosisPfS_S_S_S_
.visible .entry _Z24kernCalcSkewnessKurtosisPfS_S_S_S_(
	.param .u64 .ptr .align 1 _Z24kernCalcSkewnessKurtosisPfS_S_S_S__param_0,
	.param .u64 .ptr .align 1 _Z24kernCalcSkewnessKurtosisPfS_S_S_S__param_1,
	.param .u64 .ptr .align 1 _Z24kernCalcSkewnessKurtosisPfS_S_S_S__param_2,
	.param .u64 .ptr .align 1 _Z24kernCalcSkewnessKurtosisPfS_S_S_S__param_3,
	.param .u64 .ptr .align 1 _Z24kernCalcSkewnessKurtosisPfS_S_S_S__param_4
)
{
	.reg .pred 	%p<20>;
	.reg .b32 	%r<27>;
	.reg .b32 	%f<134>;
	.reg .b64 	%rd<19>;

	ld.param.u64 	%rd5, [_Z24kernCalcSkewnessKurtosisPfS_S_S_S__param_0];
	ld.param.u64 	%rd6, [_Z24kernCalcSkewnessKurtosisPfS_S_S_S__param_1];
	ld.param.u64 	%rd2, [_Z24kernCalcSkewnessKurtosisPfS_S_S_S__param_2];
	ld.param.u64 	%rd3, [_Z24kernCalcSkewnessKurtosisPfS_S_S_S__param_3];
	ld.param.u64 	%rd4, [_Z24kernCalcSkewnessKurtosisPfS_S_S_S__param_4];
	cvta.to.global.u64 	%rd7, %rd5;
	cvta.to.global.u64 	%rd8, %rd6;
	mov.u32 	%r2, %nctaid.x;
	mov.u32 	%r3, %ctaid.y;
	mov.u32 	%r4, %ctaid.x;
	mad.lo.s32 	%r1, %r2, %r3, %r4;
	mul.wide.s32 	%rd9, %r1, 4;
	add.s64 	%rd10, %rd8, %rd9;
	ld.global.f32 	%f1, [%rd10];
	add.s64 	%rd1, %rd7, %rd9;
	ld.global.f32 	%f2, [%rd1];
	abs.f32 	%f3, %f2;
	setp.eq.f32 	%p1, %f2, 0f3F800000;
	mov.f32 	%f132, 0f3F800000;
	@%p1 bra 	$L__BB4_7;
	setp.num.f32 	%p2, %f3, %f3;
	@%p2 bra 	$L__BB4_3;
	mov.f32 	%f72, 0f3FC00000;
	add.rn.f32 	%f132, %f2, %f72;
	bra.uni 	$L__BB4_7;
$L__BB4_3:
	setp.neu.f32 	%p3, %f2, 0f00000000;
	setp.neu.f32 	%p4, %f3, 0f7F800000;
	and.pred  	%p5, %p3, %p4;
	@%p5 bra 	$L__BB4_5;
	add.f32 	%f71, %f2, %f2;
	mov.b32 	%r14, %f71;
	and.b32  	%r15, %r14, 2147483647;
	mov.b32 	%f132, %r15;
	bra.uni 	$L__BB4_7;
$L__BB4_5:
	setp.lt.f32 	%p6, %f3, 0f00800000;
	mul.f32 	%f16, %f3, 0f4B800000;
	selp.f32 	%f17, %f16, %f3, %p6;
	mov.b32 	%r5, %f17;
	add.s32 	%r6, %r5, -1060439283;
	and.b32  	%r7, %r6, -8388608;
	sub.s32 	%r8, %r5, %r7;
	mov.b32 	%f18, %r8;
	cvt.rn.f32.s32 	%f19, %r7;
	selp.f32 	%f20, 0fC1C00000, 0f00000000, %p6;
	fma.rn.f32 	%f21, %f19, 0f34000000, %f20;
	add.f32 	%f22, %f18, 0fBF800000;
	add.f32 	%f23, %f18, 0f3F800000;
	rcp.approx.ftz.f32 	%f24, %f23;
	add.f32 	%f25, %f22, %f22;
	mul.f32 	%f26, %f25, %f24;
	mul.f32 	%f27, %f26, %f26;
	neg.f32 	%f28, %f26;
	sub.f32 	%f29, %f22, %f26;
	add.f32 	%f30, %f29, %f29;
	fma.rn.f32 	%f31, %f28, %f22, %f30;
	mul.rn.f32 	%f32, %f24, %f31;
	fma.rn.f32 	%f33, %f27, 0f3A2C32E4, 0f3B52E7DB;
	fma.rn.f32 	%f34, %f33, %f27, 0f3C93BB73;
	fma.rn.f32 	%f35, %f34, %f27, 0f3DF6384F;
	mul.rn.f32 	%f36, %f35, %f27;
	fma.rn.f32 	%f37, %f26, 0f3FB8AA3B, %f21;
	mul.f32 	%f38, %f36, 0f40400000;
	sub.f32 	%f39, %f21, %f37;
	fma.rn.f32 	%f40, %f26, 0f3FB8AA3B, %f39;
	fma.rn.f32 	%f41, %f32, 0f3FB8AA3B, %f40;
	fma.rn.f32 	%f42, %f26, 0f32A55E34, %f41;
	fma.rn.f32 	%f43, %f38, %f32, %f42;
	fma.rn.f32 	%f44, %f36, %f26, %f43;
	add.rn.f32 	%f45, %f37, %f44;
	mov.f32 	%f46, 0f3FC00000;
	mul.rn.f32 	%f47, %f45, %f46;
	cvt.rni.f32.f32 	%f48, %f47;
	sub.f32 	%f49, %f47, %f48;
	neg.f32 	%f50, %f47;
	fma.rn.f32 	%f51, %f45, 0f3FC00000, %f50;
	neg.f32 	%f52, %f37;
	add.rn.f32 	%f53, %f45, %f52;
	neg.f32 	%f54, %f53;
	add.rn.f32 	%f55, %f44, %f54;
	fma.rn.f32 	%f56, %f55, 0f3FC00000, %f51;
	add.f32 	%f57, %f49, %f56;
	setp.gt.f32 	%p7, %f48, 0f00000000;
	selp.b32 	%r9, 0, -2097152000, %p7;
	setp.geu.f32 	%p8, %f2, 0f00000000;
	setp.lt.f32 	%p9, %f47, 0f00000000;
	selp.f32 	%f58, 0f00000000, 0f7F800000, %p9;
	abs.f32 	%f59, %f47;
	setp.gt.f32 	%p10, %f59, 0f43180000;
	cvt.rzi.s32.f32 	%r10, %f48;
	shl.b32 	%r11, %r10, 23;
	sub.s32 	%r12, %r11, %r9;
	mov.b32 	%f60, %r12;
	add.s32 	%r13, %r9, 2130706432;
	mov.b32 	%f61, %r13;
	fma.rn.f32 	%f62, %f57, 0f391FCB8E, 0f3AAF85ED;
	fma.rn.f32 	%f63, %f62, %f57, 0f3C1D9856;
	fma.rn.f32 	%f64, %f63, %f57, 0f3D6357BB;
	fma.rn.f32 	%f65, %f64, %f57, 0f3E75FDEC;
	fma.rn.f32 	%f66, %f65, %f57, 0f3F317218;
	fma.rn.f32 	%f67, %f66, %f57, 0f3F800000;
	mul.f32 	%f68, %f67, %f61;
	mul.f32 	%f69, %f68, %f60;
	selp.f32 	%f132, %f58, %f69, %p10;
	@%p8 bra 	$L__BB4_7;
	mov.f32 	%f132, 0f7FFFFFFF;
$L__BB4_7:
	div.rn.f32 	%f74, %f1, %f132;
	cvta.to.global.u64 	%rd11, %rd3;
	add.s64 	%rd13, %rd11, %rd9;
	st.global.f32 	[%rd13], %f74;
	cvta.to.global.u64 	%rd14, %rd2;
	add.s64 	%rd15, %rd14, %rd9;
	ld.global.f32 	%f8, [%rd15];
	ld.global.f32 	%f9, [%rd1];
	abs.f32 	%f10, %f9;
	setp.eq.f32 	%p11, %f9, 0f3F800000;
	mov.f32 	%f133, 0f3F800000;
	@%p11 bra 	$L__BB4_12;
	setp.num.f32 	%p12, %f10, %f10;
	@%p12 bra 	$L__BB4_10;
	mov.f32 	%f130, 0f40000000;
	add.rn.f32 	%f133, %f9, %f130;
	bra.uni 	$L__BB4_12;
$L__BB4_10:
	setp.lt.f32 	%p13, %f10, 0f00800000;
	mul.f32 	%f75, %f10, 0f4B800000;
	selp.f32 	%f76, %f75, %f10, %p13;
	mov.b32 	%r16, %f76;
	add.s32 	%r17, %r16, -1060439283;
	and.b32  	%r18, %r17, -8388608;
	sub.s32 	%r19, %r16, %r18;
	mov.b32 	%f77, %r19;
	cvt.rn.f32.s32 	%f78, %r18;
	selp.f32 	%f79, 0fC1C00000, 0f00000000, %p13;
	fma.rn.f32 	%f80, %f78, 0f34000000, %f79;
	add.f32 	%f81, %f77, 0fBF800000;
	add.f32 	%f82, %f77, 0f3F800000;
	rcp.approx.ftz.f32 	%f83, %f82;
	add.f32 	%f84, %f81, %f81;
	mul.f32 	%f85, %f84, %f83;
	mul.f32 	%f86, %f85, %f85;
	neg.f32 	%f87, %f85;
	sub.f32 	%f88, %f81, %f85;
	add.f32 	%f89, %f88, %f88;
	fma.rn.f32 	%f90, %f87, %f81, %f89;
	mul.rn.f32 	%f91, %f83, %f90;
	fma.rn.f32 	%f92, %f86, 0f3A2C32E4, 0f3B52E7DB;
	fma.rn.f32 	%f93, %f92, %f86, 0f3C93BB73;
	fma.rn.f32 	%f94, %f93, %f86, 0f3DF6384F;
	mul.rn.f32 	%f95, %f94, %f86;
	fma.rn.f32 	%f96, %f85, 0f3FB8AA3B, %f80;
	mul.f32 	%f97, %f95, 0f40400000;
	sub.f32 	%f98, %f80, %f96;
	fma.rn.f32 	%f99, %f85, 0f3FB8AA3B, %f98;
	fma.rn.f32 	%f100, %f91, 0f3FB8AA3B, %f99;
	fma.rn.f32 	%f101, %f85, 0f32A55E34, %f100;
	fma.rn.f32 	%f102, %f97, %f91, %f101;
	fma.rn.f32 	%f103, %f95, %f85, %f102;
	add.rn.f32 	%f104, %f96, %f103;
	mov.f32 	%f105, 0f40000000;
	mul.rn.f32 	%f106, %f104, %f105;
	cvt.rni.f32.f32 	%f107, %f106;
	sub.f32 	%f108, %f106, %f107;
	neg.f32 	%f109, %f106;
	fma.rn.f32 	%f110, %f104, 0f40000000, %f109;
	neg.f32 	%f111, %f96;
	add.rn.f32 	%f112, %f104, %f111;
	neg.f32 	%f113, %f112;
	add.rn.f32 	%f114, %f103, %f113;
	fma.rn.f32 	%f115, %f114, 0f40000000, %f110;
	add.f32 	%f116, %f108, %f115;
	setp.gt.f32 	%p14, %f107, 0f00000000;
	selp.b32 	%r20, 0, -2097152000, %p14;
	setp.neu.f32 	%p15, %f9, 0f00000000;
	setp.neu.f32 	%p16, %f10, 0f7F800000;
	setp.lt.f32 	%p17, %f106, 0f00000000;
	selp.f32 	%f117, 0f00000000, 0f7F800000, %p17;
	abs.f32 	%f118, %f106;
	setp.gt.f32 	%p18, %f118, 0f43180000;
	cvt.rzi.s32.f32 	%r21, %f107;
	shl.b32 	%r22, %r21, 23;
	sub.s32 	%r23, %r22, %r20;
	mov.b32 	%f119, %r23;
	add.s32 	%r24, %r20, 2130706432;
	mov.b32 	%f120, %r24;
	fma.rn.f32 	%f121, %f116, 0f391FCB8E, 0f3AAF85ED;
	fma.rn.f32 	%f122, %f121, %f116, 0f3C1D9856;
	fma.rn.f32 	%f123, %f122, %f116, 0f3D6357BB;
	fma.rn.f32 	%f124, %f123, %f116, 0f3E75FDEC;
	fma.rn.f32 	%f125, %f124, %f116, 0f3F317218;
	fma.rn.f32 	%f126, %f125, %f116, 0f3F800000;
	mul.f32 	%f127, %f126, %f120;
	mul.f32 	%f128, %f127, %f119;
	selp.f32 	%f133, %f117, %f128, %p18;
	and.pred  	%p19, %p15, %p16;
	@%p19 bra 	$L__BB4_12;
	add.f32 	%f129, %f9, %f9;
	mov.b32 	%r25, %f129;
	and.b32  	%r26, %r25, 2147483647;
	mov.b32 	%f133, %r26;
$L__BB4_12:
	cvta.to.global.u64 	%rd16, %rd4;
	div.rn.f32 	%f131, %f8, %f133;
	add.s64 	%rd18, %rd16, %rd9;
	st.global.f32 	[%rd18], %f131;
	ret;

}


// ===== COMPILED SASS (sm_100) =====

	.target	sm_100

	.elftype	@"ET_EXEC"


//--------------------- .note.nv.tkinfo           --------------------------
	.section	.note.nv.tkinfo,"",@"SHT_NOTE"
	.sectionflags	@"SHF_NOTE_NV_TKINFO"
	.tkinfo
        /*0018*/ 	.word	0x00000002
        /*0030*/ 	.string	""
        /*0030*/ 	.string	"ptxas"
        /*0030*/ 	.string	"Cuda compilation tools, release 13.0, V13.0.88"
        /*0030*/ 	.string	"Build cuda_13.0.r13.0/compiler.36424714_0"
        /*0030*/ 	.string	"-arch sm_100 -m 64 "



//--------------------- .note.nv.cuinfo           --------------------------
	.section	.note.nv.cuinfo,"",@"SHT_NOTE"
	.sectionflags	@"SHF_NOTE_NV_CUINFO"
        /*0018*/ 	.short	0x0002
        /*001a*/ 	.short	0x0064
        /*001c*/ 	.short	0x0082
	.zero		2


//--------------------- .nv.info                  --------------------------
	.section	.nv.info,"",@"SHT_CUDA_INFO"
	.align	4


	//----- nvinfo : EIATTR_REGCOUNT
	.align		4
        /*0000*/ 	.byte	0x04, 0x2f
        /*0002*/ 	.short	(.L_1 - .L_0)
	.align		4
.L_0:
        /*0004*/ 	.word	index@(_Z18kernCalcStatisticsPj4dim3iPf)
        /*0008*/ 	.word	0x00000004


	//----- nvinfo : EIATTR_FRAME_SIZE
	.align		4
.L_1:
        /*000c*/ 	.byte	0x04, 0x11
        /*000e*/ 	.short	(.L_3 - .L_2)
	.align		4
.L_2:
        /*0010*/ 	.word	index@(_Z18kernCalcStatisticsPj4dim3iPf)
        /*0014*/ 	.word	0x00000000


	//----- nvinfo : EIATTR_REGCOUNT
	.align		4
.L_3:
        /*0018*/ 	.byte	0x04, 0x2f
        /*001a*/ 	.short	(.L_5 - .L_4)
	.align		4
.L_4:
        /*001c*/ 	.word	index@(_Z24kernCalcMeanMedianMaxMinPjiiPfS_S_S_)
        /*0020*/ 	.word	0x00000012


	//----- nvinfo : EIATTR_FRAME_SIZE
	.align		4
.L_5:
        /*0024*/ 	.byte	0x04, 0x11
        /*0026*/ 	.short	(.L_7 - .L_6)
	.align		4
.L_6:
        /*0028*/ 	.word	index@($__internal_2_$__cuda_sm3x_div_rn_noftz_f32_slowpath)
        /*002c*/ 	.word	0x00000000


	//----- nvinfo : EIATTR_FRAME_SIZE
	.align		4
.L_7:
        /*0030*/ 	.byte	0x04, 0x11
        /*0032*/ 	.short	(.L_9 - .L_8)
	.align		4
.L_8:
        /*0034*/ 	.word	index@(_Z24kernCalcMeanMedianMaxMinPjiiPfS_S_S_)
        /*0038*/ 	.word	0x00000000


	//----- nvinfo : EIATTR_REGCOUNT
	.align		4
.L_9:
        /*003c*/ 	.byte	0x04, 0x2f
        /*003e*/ 	.short	(.L_11 - .L_10)
	.align		4
.L_10:
        /*0040*/ 	.word	index@(_Z30kernCalcMeanMedianMaxMinBinaryPjiPfS_S_)
        /*0044*/ 	.word	0x00000004


	//----- nvinfo : EIATTR_FRAME_SIZE
	.align		4
.L_11:
        /*0048*/ 	.byte	0x04, 0x11
        /*004a*/ 	.short	(.L_13 - .L_12)
	.align		4
.L_12:
        /*004c*/ 	.word	index@(_Z30kernCalcMeanMedianMaxMinBinaryPjiPfS_S_)
        /*0050*/ 	.word	0x00000000


	//----- nvinfo : EIATTR_REGCOUNT
	.align		4
.L_13:
        /*0054*/ 	.byte	0x04, 0x2f
        /*0056*/ 	.short	(.L_15 - .L_14)
	.align		4
.L_14:
        /*0058*/ 	.word	index@(_Z22kernCalcCentralMomentsPjiiPfS0_S0_S0_S0_)
        /*005c*/ 	.word	0x00000017


	//----- nvinfo : EIATTR_FRAME_SIZE
	.align		4
.L_15:
        /*0060*/ 	.byte	0x04, 0x11
        /*0062*/ 	.short	(.L_17 - .L_16)
	.align		4
.L_16:
        /*0064*/ 	.word	index@($__internal_1_$__cuda_sm3x_div_rn_noftz_f32_slowpath)
        /*0068*/ 	.word	0x00000000


	//----- nvinfo : EIATTR_FRAME_SIZE
	.align		4
.L_17:
        /*006c*/ 	.byte	0x04, 0x11
        /*006e*/ 	.short	(.L_19 - .L_18)
	.align		4
.L_18:
        /*0070*/ 	.word	index@(_Z22kernCalcCentralMomentsPjiiPfS0_S0_S0_S0_)
        /*0074*/ 	.word	0x00000000


	//----- nvinfo : EIATTR_REGCOUNT
	.align		4
.L_19:
        /*0078*/ 	.byte	0x04, 0x2f
        /*007a*/ 	.short	(.L_21 - .L_20)
	.align		4
.L_20:
        /*007c*/ 	.word	index@(_Z24kernCalcSkewnessKurtosisPfS_S_S_S_)
        /*0080*/ 	.word	0x00000011


	//----- nvinfo : EIATTR_FRAME_SIZE
	.align		4
.L_21:
        /*0084*/ 	.byte	0x04, 0x11
        /*0086*/ 	.short	(.L_23 - .L_22)
	.align		4
.L_22:
        /*0088*/ 	.word	index@($__internal_0_$__cuda_sm3x_div_rn_noftz_f32_slowpath)
        /*008c*/ 	.word	0x00000000


	//----- nvinfo : EIATTR_FRAME_SIZE
	.align		4
.L_23:
        /*0090*/ 	.byte	0x04, 0x11
        /*0092*/ 	.short	(.L_25 - .L_24)
	.align		4
.L_24:
        /*0094*/ 	.word	index@(_Z24kernCalcSkewnessKurtosisPfS_S_S_S_)
        /*0098*/ 	.word	0x00000000


	//----- nvinfo : EIATTR_MIN_STACK_SIZE
	.align		4
.L_25:
        /*009c*/ 	.byte	0x04, 0x12
        /*009e*/ 	.short	(.L_27 - .L_26)
	.align		4
.L_26:
        /*00a0*/ 	.word	index@(_Z24kernCalcSkewnessKurtosisPfS_S_S_S_)
        /*00a4*/ 	.word	0x00000000


	//----- nvinfo : EIATTR_MIN_STACK_SIZE
	.align		4
.L_27:
        /*00a8*/ 	.byte	0x04, 0x12
        /*00aa*/ 	.short	(.L_29 - .L_28)
	.align		4
.L_28:
        /*00ac*/ 	.word	index@(_Z22kernCalcCentralMomentsPjiiPfS0_S0_S0_S0_)
        /*00b0*/ 	.word	0x00000000


	//----- nvinfo : EIATTR_MIN_STACK_SIZE
	.align		4
.L_29:
        /*00b4*/ 	.byte	0x04, 0x12
        /*00b6*/ 	.short	(.L_31 - .L_30)
	.align		4
.L_30:
        /*00b8*/ 	.word	index@(_Z30kernCalcMeanMedianMaxMinBinaryPjiPfS_S_)
        /*00bc*/ 	.word	0x00000000


	//----- nvinfo : EIATTR_MIN_STACK_SIZE
	.align		4
.L_31:
        /*00c0*/ 	.byte	0x04, 0x12
        /*00c2*/ 	.short	(.L_33 - .L_32)
	.align		4
.L_32:
        /*00c4*/ 	.word	index@(_Z24kernCalcMeanMedianMaxMinPjiiPfS_S_S_)
        /*00c8*/ 	.word	0x00000000


	//----- nvinfo : EIATTR_MIN_STACK_SIZE
	.align		4
.L_33:
        /*00cc*/ 	.byte	0x04, 0x12
        /*00ce*/ 	.short	(.L_35 - .L_34)
	.align		4
.L_34:
        /*00d0*/ 	.word	index@(_Z18kernCalcStatisticsPj4dim3iPf)
        /*00d4*/ 	.word	0x00000000
.L_35:


//--------------------- .nv.compat                --------------------------
	.section	.nv.compat,"",@"SHT_CUDA_COMPAT_INFO"
	.align	4
        /*0000*/ 	.byte	0x02, 0x09, 0x00, 0x00, 0x02, 0x02, 0x01, 0x00, 0x02, 0x05, 0x05, 0x00, 0x03, 0x07, 0x01, 0x01
        /*0010*/ 	.byte	0x02, 0x03, 0x00, 0x00, 0x02, 0x06, 0x01, 0x00, 0x04, 0x0b, 0x08, 0x00, 0x01, 0x00, 0x00, 0x00
        /*0020*/ 	.byte	0x00, 0x00, 0x00, 0x00


//--------------------- .nv.info._Z24kernCalcSkewnessKurtosisPfS_S_S_S_ --------------------------
	.section	.nv.info._Z24kernCalcSkewnessKurtosisPfS_S_S_S_,"",@"SHT_CUDA_INFO"
	.sectionflags	@""
	.align	4


	//----- nvinfo : EIATTR_CUDA_API_VERSION
	.align		4
        /*0000*/ 	.byte	0x04, 0x37
        /*0002*/ 	.short	(.L_37 - .L_36)
.L_36:
        /*0004*/ 	.word	0x00000082


	//----- nvinfo : EIATTR_KPARAM_INFO
	.align		4
.L_37:
        /*0008*/ 	.byte	0x04, 0x17
        /*000a*/ 	.short	(.L_39 - .L_38)
.L_38:
        /*000c*/ 	.word	0x00000000
        /*0010*/ 	.short	0x0004
        /*0012*/ 	.short	0x0020
        /*0014*/ 	.byte	0x00, 0xf5, 0x21, 0x00


	//----- nvinfo : EIATTR_KPARAM_INFO
	.align		4
.L_39:
        /*0018*/ 	.byte	0x04, 0x17
        /*001a*/ 	.short	(.L_41 - .L_40)
.L_40:
        /*001c*/ 	.word	0x00000000
        /*0020*/ 	.short	0x0003
        /*0022*/ 	.short	0x0018
        /*0024*/ 	.byte	0x00, 0xf5, 0x21, 0x00


	//----- nvinfo : EIATTR_KPARAM_INFO
	.align		4
.L_41:
        /*0028*/ 	.byte	0x04, 0x17
        /*002a*/ 	.short	(.L_43 - .L_42)
.L_42:
        /*002c*/ 	.word	0x00000000
        /*0030*/ 	.short	0x0002
        /*0032*/ 	.short	0x0010
        /*0034*/ 	.byte	0x00, 0xf5, 0x21, 0x00


	//----- nvinfo : EIATTR_KPARAM_INFO
	.align		4
.L_43:
        /*0038*/ 	.byte	0x04, 0x17
        /*003a*/ 	.short	(.L_45 - .L_44)
.L_44:
        /*003c*/ 	.word	0x00000000
        /*0040*/ 	.short	0x0001
        /*0042*/ 	.short	0x0008
        /*0044*/ 	.byte	0x00, 0xf5, 0x21, 0x00


	//----- nvinfo : EIATTR_KPARAM_INFO
	.align		4
.L_45:
        /*0048*/ 	.byte	0x04, 0x17
        /*004a*/ 	.short	(.L_47 - .L_46)
.L_46:
        /*004c*/ 	.word	0x00000000
        /*0050*/ 	.short	0x0000
        /*0052*/ 	.short	0x0000
        /*0054*/ 	.byte	0x00, 0xf5, 0x21, 0x00


	//----- nvinfo : EIATTR_SPARSE_MMA_MASK
	.align		4
.L_47:
        /*0058*/ 	.byte	0x03, 0x50
        /*005a*/ 	.short	0x0000


	//----- nvinfo : EIATTR_MAXREG_COUNT
	.align		4
        /*005c*/ 	.byte	0x03, 0x1b
        /*005e*/ 	.short	0x00ff


	//----- nvinfo : EIATTR_MERCURY_ISA_VERSION
	.align		4
        /*0060*/ 	.byte	0x03, 0x5f
        /*0062*/ 	.short	0x0101


	//----- nvinfo : EIATTR_VRC_CTA_INIT_COUNT
	.align		4
        /*0064*/ 	.byte	0x02, 0x4a
	.zero		1
	.zero		1


	//----- nvinfo : EIATTR_EXIT_INSTR_OFFSETS
	.align		4
        /*0068*/ 	.byte	0x04, 0x1c
        /*006a*/ 	.short	(.L_49 - .L_48)


	//   ....[0]....
.L_48:
        /*006c*/ 	.word	0x00000b90


	//----- nvinfo : EIATTR_CRS_STACK_SIZE
	.align		4
.L_49:
        /*0070*/ 	.byte	0x04, 0x1e
        /*0072*/ 	.short	(.L_51 - .L_50)
.L_50:
        /*0074*/ 	.word	0x00000000


	//----- nvinfo : EIATTR_CBANK_PARAM_SIZE
	.align		4
.L_51:
        /*0078*/ 	.byte	0x03, 0x19
        /*007a*/ 	.short	0x0028


	//----- nvinfo : EIATTR_PARAM_CBANK
	.align		4
        /*007c*/ 	.byte	0x04, 0x0a
        /*007e*/ 	.short	(.L_53 - .L_52)
	.align		4
.L_52:
        /*0080*/ 	.word	index@(.nv.constant0._Z24kernCalcSkewnessKurtosisPfS_S_S_S_)
        /*0084*/ 	.short	0x0380
        /*0086*/ 	.short	0x0028


	//----- nvinfo : EIATTR_SW_WAR
	.align		4
.L_53:
        /*0088*/ 	.byte	0x04, 0x36
        /*008a*/ 	.short	(.L_55 - .L_54)
.L_54:
        /*008c*/ 	.word	0x00000008
.L_55:


//--------------------- .nv.info._Z22kernCalcCentralMomentsPjiiPfS0_S0_S0_S0_ --------------------------
	.section	.nv.info._Z22kernCalcCentralMomentsPjiiPfS0_S0_S0_S0_,"",@"SHT_CUDA_INFO"
	.sectionflags	@""
	.align	4


	//----- nvinfo : EIATTR_CUDA_API_VERSION
	.align		4
        /*0000*/ 	.byte	0x04, 0x37
        /*0002*/ 	.short	(.L_57 - .L_56)
.L_56:
        /*0004*/ 	.word	0x00000082


	//----- nvinfo : EIATTR_KPARAM_INFO
	.align		4
.L_57:
        /*0008*/ 	.byte	0x04, 0x17
        /*000a*/ 	.short	(.L_59 - .L_58)
.L_58:
        /*000c*/ 	.word	0x00000000
        /*0010*/ 	.short	0x0007
        /*0012*/ 	.short	0x0030
        /*0014*/ 	.byte	0x00, 0xf5, 0x21, 0x00


	//----- nvinfo : EIATTR_KPARAM_INFO
	.align		4
.L_59:
        /*0018*/ 	.byte	0x04, 0x17
        /*001a*/ 	.short	(.L_61 - .L_60)
.L_60:
        /*001c*/ 	.word	0x00000000
        /*0020*/ 	.short	0x0006
        /*0022*/ 	.short	0x0028
        /*0024*/ 	.byte	0x00, 0xf5, 0x21, 0x00


	//----- nvinfo : EIATTR_KPARAM_INFO
	.align		4
.L_61:
        /*0028*/ 	.byte	0x04, 0x17
        /*002a*/ 	.short	(.L_63 - .L_62)
.L_62:
        /*002c*/ 	.word	0x00000000
        /*0030*/ 	.short	0x0005
        /*0032*/ 	.short	0x0020
        /*0034*/ 	.byte	0x00, 0xf5, 0x21, 0x00


	//----- nvinfo : EIATTR_KPARAM_INFO
	.align		4
.L_63:
        /*0038*/ 	.byte	0x04, 0x17
        /*003a*/ 	.short	(.L_65 - .L_64)
.L_64:
        /*003c*/ 	.word	0x00000000
        /*0040*/ 	.short	0x0004
        /*0042*/ 	.short	0x0018
        /*0044*/ 	.byte	0x00, 0xf5, 0x21, 0x00


	//----- nvinfo : EIATTR_KPARAM_INFO
	.align		4
.L_65:
        /*0048*/ 	.byte	0x04, 0x17
        /*004a*/ 	.short	(.L_67 - .L_66)
.L_66:
        /*004c*/ 	.word	0x00000000
        /*0050*/ 	.short	0x0003
        /*0052*/ 	.short	0x0010
        /*0054*/ 	.byte	0x00, 0xf5, 0x21, 0x00


	//----- nvinfo : EIATTR_KPARAM_INFO
	.align		4
.L_67:
        /*0058*/ 	.byte	0x04, 0x17
        /*005a*/ 	.short	(.L_69 - .L_68)
.L_68:
        /*005c*/ 	.word	0x00000000
        /*0060*/ 	.short	0x0002
        /*0062*/ 	.short	0x000c
        /*0064*/ 	.byte	0x00, 0xf0, 0x11, 0x00


	//----- nvinfo : EIATTR_KPARAM_INFO
	.align		4
.L_69:
        /*0068*/ 	.byte	0x04, 0x17
        /*006a*/ 	.short	(.L_71 - .L_70)
.L_70:
        /*006c*/ 	.word	0x00000000
        /*0070*/ 	.short	0x0001
        /*0072*/ 	.short	0x0008
        /*0074*/ 	.byte	0x00, 0xf0, 0x11, 0x00


	//----- nvinfo : EIATTR_KPARAM_INFO
	.align		4
.L_71:
        /*0078*/ 	.byte	0x04, 0x17
        /*007a*/ 	.short	(.L_73 - .L_72)
.L_72:
        /*007c*/ 	.word	0x00000000
        /*0080*/ 	.short	0x0000
        /*0082*/ 	.short	0x0000
        /*0084*/ 	.byte	0x00, 0xf5, 0x21, 0x00


	//----- nvinfo : EIATTR_SPARSE_MMA_MASK
	.align		4
.L_73:
        /*0088*/ 	.byte	0x03, 0x50
        /*008a*/ 	.short	0x0000


	//----- nvinfo : EIATTR_MAXREG_COUNT
	.align		4
        /*008c*/ 	.byte	0x03, 0x1b
        /*008e*/ 	.short	0x00ff


	//----- nvinfo : EIATTR_MERCURY_ISA_VERSION
	.align		4
        /*0090*/ 	.byte	0x03, 0x5f
        /*0092*/ 	.short	0x0101


	//----- nvinfo : EIATTR_VRC_CTA_INIT_COUNT
	.align		4
        /*0094*/ 	.byte	0x02, 0x4a
	.zero		1
	.zero		1


	//----- nvinfo : EIATTR_EXIT_INSTR_OFFSETS
	.align		4
        /*0098*/ 	.byte	0x04, 0x1c
        /*009a*/ 	.short	(.L_75 - .L_74)


	//   ....[0]....
.L_74:
        /*009c*/ 	.word	0x00001100


	//----- nvinfo : EIATTR_CRS_STACK_SIZE
	.align		4
.L_75:
        /*00a0*/ 	.byte	0x04, 0x1e
        /*00a2*/ 	.short	(.L_77 - .L_76)
.L_76:
        /*00a4*/ 	.word	0x00000000


	//----- nvinfo : EIATTR_CBANK_PARAM_SIZE
	.align		4
.L_77:
        /*00a8*/ 	.byte	0x03, 0x19
        /*00aa*/ 	.short	0x0038


	//----- nvinfo : EIATTR_PARAM_CBANK
	.align		4
        /*00ac*/ 	.byte	0x04, 0x0a
        /*00ae*/ 	.short	(.L_79 - .L_78)
	.align		4
.L_78:
        /*00b0*/ 	.word	index@(.nv.constant0._Z22kernCalcCentralMomentsPjiiPfS0_S0_S0_S0_)
        /*00b4*/ 	.short	0x0380
        /*00b6*/ 	.short	0x0038


	//----- nvinfo : EIATTR_SW_WAR
	.align		4
.L_79:
        /*00b8*/ 	.byte	0x04, 0x36
        /*00ba*/ 	.short	(.L_81 - .L_80)
.L_80:
        /*00bc*/ 	.word	0x00000008
.L_81:


//--------------------- .nv.info._Z30kernCalcMeanMedianMaxMinBinaryPjiPfS_S_ --------------------------
	.section	.nv.info._Z30kernCalcMeanMedianMaxMinBinaryPjiPfS_S_,"",@"SHT_CUDA_INFO"
	.sectionflags	@""
	.align	4


	//----- nvinfo : EIATTR_CUDA_API_VERSION
	.align		4
        /*0000*/ 	.byte	0x04, 0x37
        /*0002*/ 	.short	(.L_83 - .L_82)
.L_82:
        /*0004*/ 	.word	0x00000082


	//----- nvinfo : EIATTR_KPARAM_INFO
	.align		4
.L_83:
        /*0008*/ 	.byte	0x04, 0x17
        /*000a*/ 	.short	(.L_85 - .L_84)
.L_84:
        /*000c*/ 	.word	0x00000000
        /*0010*/ 	.short	0x0004
        /*0012*/ 	.short	0x0020
        /*0014*/ 	.byte	0x00, 0xf5, 0x21, 0x00


	//----- nvinfo : EIATTR_KPARAM_INFO
	.align		4
.L_85:
        /*0018*/ 	.byte	0x04, 0x17
        /*001a*/ 	.short	(.L_87 - .L_86)
.L_86:
        /*001c*/ 	.word	0x00000000
        /*0020*/ 	.short	0x0003
        /*0022*/ 	.short	0x0018
        /*0024*/ 	.byte	0x00, 0xf5, 0x21, 0x00


	//----- nvinfo : EIATTR_KPARAM_INFO
	.align		4
.L_87:
        /*0028*/ 	.byte	0x04, 0x17
        /*002a*/ 	.short	(.L_89 - .L_88)
.L_88:
        /*002c*/ 	.word	0x00000000
        /*0030*/ 	.short	0x0002
        /*0032*/ 	.short	0x0010
        /*0034*/ 	.byte	0x00, 0xf5, 0x21, 0x00


	//----- nvinfo : EIATTR_KPARAM_INFO
	.align		4
.L_89:
        /*0038*/ 	.byte	0x04, 0x17
        /*003a*/ 	.short	(.L_91 - .L_90)
.L_90:
        /*003c*/ 	.word	0x00000000
        /*0040*/ 	.short	0x0001
        /*0042*/ 	.short	0x0008
        /*0044*/ 	.byte	0x00, 0xf0, 0x11, 0x00


	//----- nvinfo : EIATTR_KPARAM_INFO
	.align		4
.L_91:
        /*0048*/ 	.byte	0x04, 0x17
        /*004a*/ 	.short	(.L_93 - .L_92)
.L_92:
        /*004c*/ 	.word	0x00000000
        /*0050*/ 	.short	0x0000
        /*0052*/ 	.short	0x0000
        /*0054*/ 	.byte	0x00, 0xf5, 0x21, 0x00


	//----- nvinfo : EIATTR_SPARSE_MMA_MASK
	.align		4
.L_93:
        /*0058*/ 	.byte	0x03, 0x50
        /*005a*/ 	.short	0x0000


	//----- nvinfo : EIATTR_MAXREG_COUNT
	.align		4
        /*005c*/ 	.byte	0x03, 0x1b
        /*005e*/ 	.short	0x00ff


	//----- nvinfo : EIATTR_MERCURY_ISA_VERSION
	.align		4
        /*0060*/ 	.byte	0x03, 0x5f
        /*0062*/ 	.short	0x0101


	//----- nvinfo : EIATTR_VRC_CTA_INIT_COUNT
	.align		4
        /*0064*/ 	.byte	0x02, 0x4a
	.zero		1
	.zero		1


	//----- nvinfo : EIATTR_EXIT_INSTR_OFFSETS
	.align		4
        /*0068*/ 	.byte	0x04, 0x1c
        /*006a*/ 	.short	(.L_95 - .L_94)


	//   ....[0]....
.L_94:
        /*006c*/ 	.word	0x00000010


	//----- nvinfo : EIATTR_CBANK_PARAM_SIZE
	.align		4
.L_95:
        /*0070*/ 	.byte	0x03, 0x19
        /*0072*/ 	.short	0x0028


	//----- nvinfo : EIATTR_PARAM_CBANK
	.align		4
        /*0074*/ 	.byte	0x04, 0x0a
        /*0076*/ 	.short	(.L_97 - .L_96)
	.align		4
.L_96:
        /*0078*/ 	.word	index@(.nv.constant0._Z30kernCalcMeanMedianMaxMinBinaryPjiPfS_S_)
        /*007c*/ 	.short	0x0380
        /*007e*/ 	.short	0x0028


	//----- nvinfo : EIATTR_SW_WAR
	.align		4
.L_97:
        /*0080*/ 	.byte	0x04, 0x36
        /*0082*/ 	.short	(.L_99 - .L_98)
.L_98:
        /*0084*/ 	.word	0x00000008
.L_99:


//--------------------- .nv.info._Z24kernCalcMeanMedianMaxMinPjiiPfS_S_S_ --------------------------
	.section	.nv.info._Z24kernCalcMeanMedianMaxMinPjiiPfS_S_S_,"",@"SHT_CUDA_INFO"
	.sectionflags	@""
	.align	4


	//----- nvinfo : EIATTR_CUDA_API_VERSION
	.align		4
        /*0000*/ 	.byte	0x04, 0x37
        /*0002*/ 	.short	(.L_101 - .L_100)
.L_100:
        /*0004*/ 	.word	0x00000082


	//----- nvinfo : EIATTR_KPARAM_INFO
	.align		4
.L_101:
        /*0008*/ 	.byte	0x04, 0x17
        /*000a*/ 	.short	(.L_103 - .L_102)
.L_102:
        /*000c*/ 	.word	0x00000000
        /*0010*/ 	.short	0x0006
        /*0012*/ 	.short	0x0028
        /*0014*/ 	.byte	0x00, 0xf5, 0x21, 0x00


	//----- nvinfo : EIATTR_KPARAM_INFO
	.align		4
.L_103:
        /*0018*/ 	.byte	0x04, 0x17
        /*001a*/ 	.short	(.L_105 - .L_104)
.L_104:
        /*001c*/ 	.word	0x00000000
        /*0020*/ 	.short	0x0005
        /*0022*/ 	.short	0x0020
        /*0024*/ 	.byte	0x00, 0xf5, 0x21, 0x00


	//----- nvinfo : EIATTR_KPARAM_INFO
	.align		4
.L_105:
        /*0028*/ 	.byte	0x04, 0x17
        /*002a*/ 	.short	(.L_107 - .L_106)
.L_106:
        /*002c*/ 	.word	0x00000000
        /*0030*/ 	.short	0x0004
        /*0032*/ 	.short	0x0018
        /*0034*/ 	.byte	0x00, 0xf5, 0x21, 0x00


	//----- nvinfo : EIATTR_KPARAM_INFO
	.align		4
.L_107:
        /*0038*/ 	.byte	0x04, 0x17
        /*003a*/ 	.short	(.L_109 - .L_108)
.L_108:
        /*003c*/ 	.word	0x00000000
        /*0040*/ 	.short	0x0003
        /*0042*/ 	.short	0x0010
        /*0044*/ 	.byte	0x00, 0xf5, 0x21, 0x00


	//----- nvinfo : EIATTR_KPARAM_INFO
	.align		4
.L_109:
        /*0048*/ 	.byte	0x04, 0x17
        /*004a*/ 	.short	(.L_111 - .L_110)
.L_110:
        /*004c*/ 	.word	0x00000000
        /*0050*/ 	.short	0x0002
        /*0052*/ 	.short	0x000c
        /*0054*/ 	.byte	0x00, 0xf0, 0x11, 0x00


	//----- nvinfo : EIATTR_KPARAM_INFO
	.align		4
.L_111:
        /*0058*/ 	.byte	0x04, 0x17
        /*005a*/ 	.short	(.L_113 - .L_112)
.L_112:
        /*005c*/ 	.word	0x00000000
        /*0060*/ 	.short	0x0001
        /*0062*/ 	.short	0x0008
        /*0064*/ 	.byte	0x00, 0xf0, 0x11, 0x00


	//----- nvinfo : EIATTR_KPARAM_INFO
	.align		4
.L_113:
        /*0068*/ 	.byte	0x04, 0x17
        /*006a*/ 	.short	(.L_115 - .L_114)
.L_114:
        /*006c*/ 	.word	0x00000000
        /*0070*/ 	.short	0x0000
        /*0072*/ 	.short	0x0000
        /*0074*/ 	.byte	0x00, 0xf5, 0x21, 0x00


	//----- nvinfo : EIATTR_SPARSE_MMA_MASK
	.align		4
.L_115:
        /*0078*/ 	.byte	0x03, 0x50
        /*007a*/ 	.short	0x0000


	//----- nvinfo : EIATTR_MAXREG_COUNT
	.align		4
        /*007c*/ 	.byte	0x03, 0x1b
        /*007e*/ 	.short	0x00ff


	//----- nvinfo : EIATTR_NUM_BARRIERS
	.align		4
        /*0080*/ 	.byte	0x02, 0x4c
        /*0082*/ 	.byte	0x01
	.zero		1


	//----- nvinfo : EIATTR_MERCURY_ISA_VERSION
	.align		4
        /*0084*/ 	.byte	0x03, 0x5f
        /*0086*/ 	.short	0x0101


	//----- nvinfo : EIATTR_INT_WARP_WIDE_INSTR_OFFSETS
	.align		4
        /*0088*/ 	.byte	0x04, 0x31
        /*008a*/ 	.short	(.L_117 - .L_116)


	//   ....[0]....
.L_116:
        /*008c*/ 	.word	0x000002b0


	//   ....[1]....
        /*0090*/ 	.word	0x000002c0


	//   ....[2]....
        /*0094*/ 	.word	0x000002e0


	//----- nvinfo : EIATTR_VRC_CTA_INIT_COUNT
	.align		4
.L_117:
        /*0098*/ 	.byte	0x02, 0x4a
	.zero		1
	.zero		1


	//----- nvinfo : EIATTR_EXIT_INSTR_OFFSETS
	.align		4
        /*009c*/ 	.byte	0x04, 0x1c
        /*009e*/ 	.short	(.L_119 - .L_118)


	//   ....[0]....
.L_118:
        /*00a0*/ 	.word	0x00000390


	//----- nvinfo : EIATTR_CRS_STACK_SIZE
	.align		4
.L_119:
        /*00a4*/ 	.byte	0x04, 0x1e
        /*00a6*/ 	.short	(.L_121 - .L_120)
.L_120:
        /*00a8*/ 	.word	0x00000000


	//----- nvinfo : EIATTR_CBANK_PARAM_SIZE
	.align		4
.L_121:
        /*00ac*/ 	.byte	0x03, 0x19
        /*00ae*/ 	.short	0x0030


	//----- nvinfo : EIATTR_PARAM_CBANK
	.align		4
        /*00b0*/ 	.byte	0x04, 0x0a
        /*00b2*/ 	.short	(.L_123 - .L_122)
	.align		4
.L_122:
        /*00b4*/ 	.word	index@(.nv.constant0._Z24kernCalcMeanMedianMaxMinPjiiPfS_S_S_)
        /*00b8*/ 	.short	0x0380
        /*00ba*/ 	.short	0x0030


	//----- nvinfo : EIATTR_SW_WAR
	.align		4
.L_123:
        /*00bc*/ 	.byte	0x04, 0x36
        /*00be*/ 	.short	(.L_125 - .L_124)
.L_124:
        /*00c0*/ 	.word	0x00000008
.L_125:


//--------------------- .nv.info._Z18kernCalcStatisticsPj4dim3iPf --------------------------
	.section	.nv.info._Z18kernCalcStatisticsPj4dim3iPf,"",@"SHT_CUDA_INFO"
	.sectionflags	@""
	.align	4


	//----- nvinfo : EIATTR_CUDA_API_VERSION
	.align		4
        /*0000*/ 	.byte	0x04, 0x37
        /*0002*/ 	.short	(.L_127 - .L_126)
.L_126:
        /*0004*/ 	.word	0x00000082


	//----- nvinfo : EIATTR_KPARAM_INFO
	.align		4
.L_127:
        /*0008*/ 	.byte	0x04, 0x17
        /*000a*/ 	.short	(.L_129 - .L_128)
.L_128:
        /*000c*/ 	.word	0x00000000
        /*0010*/ 	.short	0x0003
        /*0012*/ 	.short	0x0018
        /*0014*/ 	.byte	0x00, 0xf5, 0x21, 0x00


	//----- nvinfo : EIATTR_KPARAM_INFO
	.align		4
.L_129:
        /*0018*/ 	.byte	0x04, 0x17
        /*001a*/ 	.short	(.L_131 - .L_130)
.L_130:
        /*001c*/ 	.word	0x00000000
        /*0020*/ 	.short	0x0002
        /*0022*/ 	.short	0x0014
        /*0024*/ 	.byte	0x00, 0xf0, 0x11, 0x00


	//----- nvinfo : EIATTR_KPARAM_INFO
	.align		4
.L_131:
        /*0028*/ 	.byte	0x04, 0x17
        /*002a*/ 	.short	(.L_133 - .L_132)
.L_132:
        /*002c*/ 	.word	0x00000000
        /*0030*/ 	.short	0x0001
        /*0032*/ 	.short	0x0008
        /*0034*/ 	.byte	0x00, 0xf0, 0x31, 0x00


	//----- nvinfo : EIATTR_KPARAM_INFO
	.align		4
.L_133:
        /*0038*/ 	.byte	0x04, 0x17
        /*003a*/ 	.short	(.L_135 - .L_134)
.L_134:
        /*003c*/ 	.word	0x00000000
        /*0040*/ 	.short	0x0000
        /*0042*/ 	.short	0x0000
        /*0044*/ 	.byte	0x00, 0xf5, 0x21, 0x00


	//----- nvinfo : EIATTR_SPARSE_MMA_MASK
	.align		4
.L_135:
        /*0048*/ 	.byte	0x03, 0x50
        /*004a*/ 	.short	0x0000


	//----- nvinfo : EIATTR_MAXREG_COUNT
	.align		4
        /*004c*/ 	.byte	0x03, 0x1b
        /*004e*/ 	.short	0x00ff


	//----- nvinfo : EIATTR_MERCURY_ISA_VERSION
	.align		4
        /*0050*/ 	.byte	0x03, 0x5f
        /*0052*/ 	.short	0x0101


	//----- nvinfo : EIATTR_VRC_CTA_INIT_COUNT
	.align		4
        /*0054*/ 	.byte	0x02, 0x4a
	.zero		1
	.zero		1


	//----- nvinfo : EIATTR_EXIT_INSTR_OFFSETS
	.align		4
        /*0058*/ 	.byte	0x04, 0x1c
        /*005a*/ 	.short	(.L_137 - .L_136)


	//   ....[0]....
.L_136:
        /*005c*/ 	.word	0x00000010


	//----- nvinfo : EIATTR_CBANK_PARAM_SIZE
	.align		4
.L_137:
        /*0060*/ 	.byte	0x03, 0x19
        /*0062*/ 	.short	0x0020


	//----- nvinfo : EIATTR_PARAM_CBANK
	.align		4
        /*0064*/ 	.byte	0x04, 0x0a
        /*0066*/ 	.short	(.L_139 - .L_138)
	.align		4
.L_138:
        /*0068*/ 	.word	index@(.nv.constant0._Z18kernCalcStatisticsPj4dim3iPf)
        /*006c*/ 	.short	0x0380
        /*006e*/ 	.short	0x0020


	//----- nvinfo : EIATTR_SW_WAR
	.align		4
.L_139:
        /*0070*/ 	.byte	0x04, 0x36
        /*0072*/ 	.short	(.L_141 - .L_140)
.L_140:
        /*0074*/ 	.word	0x00000008
.L_141:


//--------------------- .nv.callgraph             --------------------------
	.section	.nv.callgraph,"",@"SHT_CUDA_CALLGRAPH"
	.align	4
	.sectionentsize	8
	.align		4
        /*0000*/ 	.word	0x00000000
	.align		4
        /*0004*/ 	.word	0xffffffff
	.align		4
        /*0008*/ 	.word	0x00000000
	.align		4
        /*000c*/ 	.word	0xfffffffe
	.align		4
        /*0010*/ 	.word	0x00000000
	.align		4
        /*0014*/ 	.word	0xfffffffd
	.align		4
        /*0018*/ 	.word	0x00000000
	.align		4
        /*001c*/ 	.word	0xfffffffc


//--------------------- .text._Z24kernCalcSkewnessKurtosisPfS_S_S_S_ --------------------------
	.section	.text._Z24kernCalcSkewnessKurtosisPfS_S_S_S_,"ax",@progbits
	.align	128
        .global         _Z24kernCalcSkewnessKurtosisPfS_S_S_S_
        .type           _Z24kernCalcSkewnessKurtosisPfS_S_S_S_,@function
        .size           _Z24kernCalcSkewnessKurtosisPfS_S_S_S_,(.L_x_59 - _Z24kernCalcSkewnessKurtosisPfS_S_S_S_)
        .other          _Z24kernCalcSkewnessKurtosisPfS_S_S_S_,@"STO_CUDA_ENTRY STV_DEFAULT"
_Z24kernCalcSkewnessKurtosisPfS_S_S_S_:
.text._Z24kernCalcSkewnessKurtosisPfS_S_S_S_:
[----:B------:R-:W-:Y:S01]  /*0000*/  LDC R1, c[0x0][0x37c] ;  /* 0x0000df00ff017b82 */ /* 0x000fe20000000800 */
[----:B------:R-:W0:Y:S07]  /*0010*/  S2R R2, SR_CTAID.Y ;  /* 0x0000000000027919 */ /* 0x000e2e0000002600 */
[----:B------:R-:W1:Y:S01]  /*0020*/  LDC.64 R4, c[0x0][0x380] ;  /* 0x0000e000ff047b82 */ /* 0x000e620000000a00 */
[----:B------:R-:W0:Y:S01]  /*0030*/  LDCU UR6, c[0x0][0x370] ;  /* 0x00006e00ff0677ac */ /* 0x000e220008000800 */
[----:B------:R-:W0:Y:S01]  /*0040*/  S2R R3, SR_CTAID.X ;  /* 0x0000000000037919 */ /* 0x000e220000002500 */
[----:B------:R-:W2:Y:S05]  /*0050*/  LDCU.64 UR4, c[0x0][0x358] ;  /* 0x00006b00ff0477ac */ /* 0x000eaa0008000a00 */
[----:B------:R-:W3:Y:S01]  /*0060*/  LDC.64 R6, c[0x0][0x388] ;  /* 0x0000e200ff067b82 */ /* 0x000ee20000000a00 */
[----:B0-----:R-:W-:-:S04]  /*0070*/  IMAD R2, R2, UR6, R3 ;  /* 0x0000000602027c24 */ /* 0x001fc8000f8e0203 */
[----:B-1----:R-:W-:-:S05]  /*0080*/  IMAD.WIDE R4, R2, 0x4, R4 ;  /* 0x0000000402047825 */ /* 0x002fca00078e0204 */
[----:B--2---:R-:W2:Y:S01]  /*0090*/  LDG.E R3, desc[UR4][R4.64] ;  /* 0x0000000404037981 */ /* 0x004ea2000c1e1900 */
[----:B---3--:R-:W-:-:S05]  /*00a0*/  IMAD.WIDE R6, R2, 0x4, R6 ;  /* 0x0000000402067825 */ /* 0x008fca00078e0206 */
[----:B------:R0:W5:Y:S01]  /*00b0*/  LDG.E R0, desc[UR4][R6.64] ;  /* 0x0000000406007981 */ /* 0x000162000c1e1900 */
[----:B------:R-:W-:Y:S01]  /*00c0*/  HFMA2 R9, -RZ, RZ, 1.875, 0 ;  /* 0x3f800000ff097431 */ /* 0x000fe200000001ff */
[----:B--2---:R-:W-:-:S13]  /*00d0*/  FSETP.NEU.AND P0, PT, R3, 1, PT ;  /* 0x3f8000000300780b */ /* 0x004fda0003f0d000 */
[----:B0-----:R-:W-:Y:S05]  /*00e0*/  @!P0 BRA `(.L_x_0) ;  /* 0x0000000400108947 */ /* 0x001fea0003800000 */
[----:B------:R-:W-:-:S13]  /*00f0*/  FSETP.NAN.AND P0, PT, |R3|, |R3|, PT ;  /* 0x400000030300720b */ /* 0x000fda0003f08200 */
[----:B------:R-:W-:Y:S01]  /*0100*/  @P0 FADD R9, R3, 1.5 ;  /* 0x3fc0000003090421 */ /* 0x000fe20000000000 */
[----:B------:R-:W-:Y:S06]  /*0110*/  @P0 BRA `(.L_x_0) ;  /* 0x0000000400040947 */ /* 0x000fec0003800000 */
[----:B------:R-:W-:-:S04]  /*0120*/  FSETP.NEU.AND P0, PT, |R3|, +INF , PT ;  /* 0x7f8000000300780b */ /* 0x000fc80003f0d200 */
[----:B------:R-:W-:-:S13]  /*0130*/  FSETP.NEU.AND P0, PT, R3, RZ, P0 ;  /* 0x000000ff0300720b */ /* 0x000fda000070d000 */
[----:B------:R-:W-:-:S05]  /*0140*/  @!P0 FADD R9, R3, R3 ;  /* 0x0000000303098221 */ /* 0x000fca0000000000 */
[----:B------:R-:W-:Y:S01]  /*0150*/  @!P0 LOP3.LUT R9, R9, 0x7fffffff, RZ, 0xc0, !PT ;  /* 0x7fffffff09098812 */ /* 0x000fe200078ec0ff */
[----:B------:R-:W-:Y:S06]  /*0160*/  @!P0 BRA `(.L_x_0) ;  /* 0x0000000000f08947 */ /* 0x000fec0003800000 */
[C---:B------:R-:W-:Y:S01]  /*0170*/  FMUL R6, |R3|.reuse, 16777216 ;  /* 0x4b80000003067820 */ /* 0x040fe20000400200 */
[C---:B------:R-:W-:Y:S02]  /*0180*/  FSETP.GEU.AND P0, PT, |R3|.reuse, 1.175494350822287508e-38, PT ;  /* 0x008000000300780b */ /* 0x040fe40003f0e200 */
[----:B------:R-:W-:Y:S02]  /*0190*/  MOV R14, 0x3a2c32e4 ;  /* 0x3a2c32e4000e7802 */ /* 0x000fe40000000f00 */
[----:B------:R-:W-:Y:S02]  /*01a0*/  FSEL R6, R6, |R3|, !P0 ;  /* 0x4000000306067208 */ /* 0x000fe40004000000 */
[----:B------:R-:W-:Y:S02]  /*01b0*/  FSETP.GEU.AND P2, PT, R3, RZ, PT ;  /* 0x000000ff0300720b */ /* 0x000fe40003f4e000 */
[----:B------:R-:W-:-:S04]  /*01c0*/  IADD3 R7, PT, PT, R6, -0x3f3504f3, RZ ;  /* 0xc0cafb0d06077810 */ /* 0x000fc80007ffe0ff */
[----:B------:R-:W-:-:S04]  /*01d0*/  LOP3.LUT R7, R7, 0xff800000, RZ, 0xc0, !PT ;  /* 0xff80000007077812 */ /* 0x000fc800078ec0ff */
[-C--:B------:R-:W-:Y:S02]  /*01e0*/  IADD3 R6, PT, PT, R6, -R7.reuse, RZ ;  /* 0x8000000706067210 */ /* 0x080fe40007ffe0ff */
[----:B------:R-:W-:-:S03]  /*01f0*/  I2FP.F32.S32 R7, R7 ;  /* 0x0000000700077245 */ /* 0x000fc60000201400 */
[C---:B------:R-:W-:Y:S01]  /*0200*/  FADD R9, R6.reuse, 1 ;  /* 0x3f80000006097421 */ /* 0x040fe20000000000 */
[----:B------:R-:W-:Y:S01]  /*0210*/  FADD R8, R6, -1 ;  /* 0xbf80000006087421 */ /* 0x000fe20000000000 */
[----:B------:R-:W-:-:S03]  /*0220*/  FSEL R6, RZ, -24, P0 ;  /* 0xc1c00000ff067808 */ /* 0x000fc60000000000 */
[----:B------:R-:W-:Y:S01]  /*0230*/  FADD R10, R8, R8 ;  /* 0x00000008080a7221 */ /* 0x000fe20000000000 */
[----:B------:R-:W0:Y:S01]  /*0240*/  MUFU.RCP R9, R9 ;  /* 0x0000000900097308 */ /* 0x000e220000001000 */
[----:B------:R-:W-:Y:S02]  /*0250*/  FFMA R7, R7, 1.1920928955078125e-07, R6 ;  /* 0x3400000007077823 */ /* 0x000fe40000000006 */
[----:B0-----:R-:W-:-:S04]  /*0260*/  FMUL R10, R9, R10 ;  /* 0x0000000a090a7220 */ /* 0x001fc80000400000 */
[----:B------:R-:W-:Y:S01]  /*0270*/  FADD R12, R8, -R10 ;  /* 0x8000000a080c7221 */ /* 0x000fe20000000000 */
[C---:B------:R-:W-:Y:S01]  /*0280*/  FMUL R11, R10.reuse, R10 ;  /* 0x0000000a0a0b7220 */ /* 0x040fe20000400000 */
[----:B------:R-:W-:Y:S02]  /*0290*/  FFMA R6, R10, 1.4426950216293334961, R7 ;  /* 0x3fb8aa3b0a067823 */ /* 0x000fe40000000007 */
[----:B------:R-:W-:Y:S01]  /*02a0*/  FADD R13, R12, R12 ;  /* 0x0000000c0c0d7221 */ /* 0x000fe20000000000 */
[----:B------:R-:W-:Y:S01]  /*02b0*/  FFMA R12, R11, R14, 0.0032181653659790754318 ;  /* 0x3b52e7db0b0c7423 */ /* 0x000fe2000000000e */
[----:B------:R-:W-:Y:S02]  /*02c0*/  FADD R7, R7, -R6 ;  /* 0x8000000607077221 */ /* 0x000fe40000000000 */
[----:B------:R-:W-:Y:S01]  /*02d0*/  FFMA R8, R8, -R10, R13 ;  /* 0x8000000a08087223 */ /* 0x000fe2000000000d */
[----:B------:R-:W-:Y:S01]  /*02e0*/  FFMA R12, R11, R12, 0.018033718690276145935 ;  /* 0x3c93bb730b0c7423 */ /* 0x000fe2000000000c */
[----:B------:R-:W-:-:S02]  /*02f0*/  FFMA R7, R10, 1.4426950216293334961, R7 ;  /* 0x3fb8aa3b0a077823 */ /* 0x000fc40000000007 */
[----:B------:R-:W-:Y:S01]  /*0300*/  FMUL R8, R9, R8 ;  /* 0x0000000809087220 */ /* 0x000fe20000400000 */
[----:B------:R-:W-:-:S03]  /*0310*/  FFMA R12, R11, R12, 0.12022458761930465698 ;  /* 0x3df6384f0b0c7423 */ /* 0x000fc6000000000c */
[----:B------:R-:W-:Y:S01]  /*0320*/  FFMA R7, R8, 1.4426950216293334961, R7 ;  /* 0x3fb8aa3b08077823 */ /* 0x000fe20000000007 */
[----:B------:R-:W-:-:S03]  /*0330*/  FMUL R11, R11, R12 ;  /* 0x0000000c0b0b7220 */ /* 0x000fc60000400000 */
[----:B------:R-:W-:Y:S01]  /*0340*/  FFMA R9, R10, 1.9251366722983220825e-08, R7 ;  /* 0x32a55e340a097823 */ /* 0x000fe20000000007 */
[----:B------:R-:W-:-:S04]  /*0350*/  FMUL R7, R11, 3 ;  /* 0x404000000b077820 */ /* 0x000fc80000400000 */
[----:B------:R-:W-:-:S04]  /*0360*/  FFMA R8, R8, R7, R9 ;  /* 0x0000000708087223 */ /* 0x000fc80000000009 */
[----:B------:R-:W-:-:S04]  /*0370*/  FFMA R11, R10, R11, R8 ;  /* 0x0000000b0a0b7223 */ /* 0x000fc80000000008 */
[----:B------:R-:W-:-:S04]  /*0380*/  FADD R7, R6, R11 ;  /* 0x0000000b06077221 */ /* 0x000fc80000000000 */
[----:B------:R-:W-:Y:S01]  /*0390*/  FMUL R8, R7, 1.5 ;  /* 0x3fc0000007087820 */ /* 0x000fe20000400000 */
[----:B------:R-:W-:-:S03]  /*03a0*/  FADD R6, -R6, R7 ;  /* 0x0000000706067221 */ /* 0x000fc60000000100 */
[----:B------:R-:W0:Y:S01]  /*03b0*/  FRND R9, R8 ;  /* 0x0000000800097307 */ /* 0x000e220000201000 */
[----:B------:R-:W-:Y:S01]  /*03c0*/  FADD R6, R11, -R6 ;  /* 0x800000060b067221 */ /* 0x000fe20000000000 */
[----:B------:R-:W-:Y:S01]  /*03d0*/  FFMA R7, R7, 1.5, -R8 ;  /* 0x3fc0000007077823 */ /* 0x000fe20000000808 */
[----:B------:R-:W-:Y:S01]  /*03e0*/  HFMA2 R11, -RZ, RZ, 0.64013671875, -15.109375 ;  /* 0x391fcb8eff0b7431 */ /* 0x000fe200000001ff */
[----:B------:R-:W-:Y:S02]  /*03f0*/  FSETP.GT.AND P0, PT, |R8|, 152, PT ;  /* 0x431800000800780b */ /* 0x000fe40003f04200 */
[----:B------:R-:W-:Y:S02]  /*0400*/  FFMA R7, R6, 1.5, R7 ;  /* 0x3fc0000006077823 */ /* 0x000fe40000000007 */
[----:B------:R-:W1:Y:S01]  /*0410*/  F2I.NTZ R10, R8 ;  /* 0x00000008000a7305 */ /* 0x000e620000203100 */
[----:B0-----:R-:W-:Y:S01]  /*0420*/  FADD R6, R8, -R9 ;  /* 0x8000000908067221 */ /* 0x001fe20000000000 */
[----:B------:R-:W-:-:S03]  /*0430*/  FSETP.GT.AND P1, PT, R9, RZ, PT ;  /* 0x000000ff0900720b */ /* 0x000fc60003f24000 */
[----:B------:R-:W-:-:S04]  /*0440*/  FADD R6, R6, R7 ;  /* 0x0000000706067221 */ /* 0x000fc80000000000 */
[----:B------:R-:W-:-:S04]  /*0450*/  FFMA R7, R6, R11, 0.0013391353422775864601 ;  /* 0x3aaf85ed06077423 */ /* 0x000fc8000000000b */
[----:B------:R-:W-:-:S04]  /*0460*/  FFMA R7, R6, R7, 0.0096188392490148544312 ;  /* 0x3c1d985606077423 */ /* 0x000fc80000000007 */
[----:B------:R-:W-:-:S04]  /*0470*/  FFMA R7, R6, R7, 0.055503588169813156128 ;  /* 0x3d6357bb06077423 */ /* 0x000fc80000000007 */
[----:B------:R-:W-:Y:S01]  /*0480*/  FFMA R9, R6, R7, 0.24022644758224487305 ;  /* 0x3e75fdec06097423 */ /* 0x000fe20000000007 */
[----:B------:R-:W-:Y:S02]  /*0490*/  SEL R7, RZ, 0x83000000, P1 ;  /* 0x83000000ff077807 */ /* 0x000fe40000800000 */
[----:B------:R-:W-:Y:S01]  /*04a0*/  FSETP.GEU.AND P1, PT, R8, RZ, PT ;  /* 0x000000ff0800720b */ /* 0x000fe20003f2e000 */
[----:B------:R-:W-:Y:S01]  /*04b0*/  FFMA R9, R6, R9, 0.69314718246459960938 ;  /* 0x3f31721806097423 */ /* 0x000fe20000000009 */
[----:B------:R-:W-:Y:S02]  /*04c0*/  IADD3 R3, PT, PT, R7, 0x7f000000, RZ ;  /* 0x7f00000007037810 */ /* 0x000fe40007ffe0ff */
[----:B-1----:R-:W-:Y:S01]  /*04d0*/  LEA R10, R10, -R7, 0x17 ;  /* 0x800000070a0a7211 */ /* 0x002fe200078eb8ff */
[----:B------:R-:W-:Y:S01]  /*04e0*/  FFMA R6, R6, R9, 1 ;  /* 0x3f80000006067423 */ /* 0x000fe20000000009 */
[----:B------:R-:W-:-:S03]  /*04f0*/  FSEL R9, RZ, +INF , !P1 ;  /* 0x7f800000ff097808 */ /* 0x000fc60004800000 */
[----:B------:R-:W-:-:S04]  /*0500*/  FMUL R3, R3, R6 ;  /* 0x0000000603037220 */ /* 0x000fc80000400000 */
[----:B------:R-:W-:Y:S01]  /*0510*/  @!P0 FMUL R9, R10, R3 ;  /* 0x000000030a098220 */ /* 0x000fe20000400000 */
[----:B------:R-:W-:-:S07]  /*0520*/  @!P2 MOV R9, 0x7fffffff ;  /* 0x7fffffff0009a802 */ /* 0x000fce0000000f00 */
.L_x_0:
[----:B------:R-:W0:Y:S08]  /*0530*/  MUFU.RCP R6, R9 ;  /* 0x0000000900067308 */ /* 0x000e300000001000 */
[----:B-----5:R-:W1:Y:S01]  /*0540*/  FCHK P0, R0, R9 ;  /* 0x0000000900007302 */ /* 0x020e620000000000 */
[----:B0-----:R-:W-:-:S04]  /*0550*/  FFMA R3, R6, -R9, 1 ;  /* 0x3f80000006037423 */ /* 0x001fc80000000809 */
[----:B------:R-:W-:-:S04]  /*0560*/  FFMA R3, R6, R3, R6 ;  /* 0x0000000306037223 */ /* 0x000fc80000000006 */
[----:B------:R-:W-:-:S04]  /*0570*/  FFMA R6, R0, R3, RZ ;  /* 0x0000000300067223 */ /* 0x000fc800000000ff */
[----:B------:R-:W-:-:S04]  /*0580*/  FFMA R7, R6, -R9, R0 ;  /* 0x8000000906077223 */ /* 0x000fc80000000000 */
[----:B------:R-:W-:Y:S01]  /*0590*/  FFMA R3, R3, R7, R6 ;  /* 0x0000000703037223 */ /* 0x000fe20000000006 */
[----:B-1----:R-:W-:Y:S06]  /*05a0*/  @!P0 BRA `(.L_x_1) ;  /* 0x0000000000108947 */ /* 0x002fec0003800000 */
[----:B------:R-:W-:Y:S02]  /*05b0*/  MOV R3, R9 ;  /* 0x0000000900037202 */ /* 0x000fe40000000f00 */
[----:B------:R-:W-:-:S07]  /*05c0*/  MOV R6, 0x5e0 ;  /* 0x000005e000067802 */ /* 0x000fce0000000f00 */
[----:B------:R-:W-:Y:S05]  /*05d0*/  CALL.REL.NOINC `($__internal_0_$__cuda_sm3x_div_rn_noftz_f32_slowpath) ;  /* 0x0000000400707944 */ /* 0x000fea0003c00000 */
[----:B------:R-:W-:-:S07]  /*05e0*/  MOV R3, R0 ;  /* 0x0000000000037202 */ /* 0x000fce0000000f00 */
.L_x_1:
[----:B------:R-:W0:Y:S08]  /*05f0*/  LDC.64 R6, c[0x0][0x398] ;  /* 0x0000e600ff067b82 */ /* 0x000e300000000a00 */
[----:B------:R-:W1:Y:S01]  /*0600*/  LDC.64 R8, c[0x0][0x390] ;  /* 0x0000e400ff087b82 */ /* 0x000e620000000a00 */
[----:B0-----:R-:W-:-:S05]  /*0610*/  IMAD.WIDE R6, R2, 0x4, R6 ;  /* 0x0000000402067825 */ /* 0x001fca00078e0206 */
[----:B------:R0:W-:Y:S04]  /*0620*/  STG.E desc[UR4][R6.64], R3 ;  /* 0x0000000306007986 */ /* 0x0001e8000c101904 */
[----:B------:R-:W2:Y:S01]  /*0630*/  LDG.E R4, desc[UR4][R4.64] ;  /* 0x0000000404047981 */ /* 0x000ea2000c1e1900 */
[----:B-1----:R-:W-:-:S05]  /*0640*/  IMAD.WIDE R8, R2, 0x4, R8 ;  /* 0x0000000402087825 */ /* 0x002fca00078e0208 */
[----:B------:R0:W5:Y:S01]  /*0650*/  LDG.E R0, desc[UR4][R8.64] ;  /* 0x0000000408007981 */ /* 0x000162000c1e1900 */
[----:B------:R-:W-:Y:S01]  /*0660*/  HFMA2 R11, -RZ, RZ, 1.875, 0 ;  /* 0x3f800000ff0b7431 */ /* 0x000fe200000001ff */
[----:B--2---:R-:W-:-:S13]  /*0670*/  FSETP.NEU.AND P0, PT, R4, 1, PT ;  /* 0x3f8000000400780b */ /* 0x004fda0003f0d000 */
[----:B0-----:R-:W-:Y:S05]  /*0680*/  @!P0 BRA `(.L_x_2) ;  /* 0x0000000400048947 */ /* 0x001fea0003800000 */
[----:B------:R-:W-:-:S13]  /*0690*/  FSETP.NAN.AND P0, PT, |R4|, |R4|, PT ;  /* 0x400000040400720b */ /* 0x000fda0003f08200 */
[----:B------:R-:W-:Y:S01]  /*06a0*/  @P0 FADD R11, R4, 2 ;  /* 0x40000000040b0421 */ /* 0x000fe20000000000 */
[----:B------:R-:W-:Y:S06]  /*06b0*/  @P0 BRA `(.L_x_2) ;  /* 0x0000000000f80947 */ /* 0x000fec0003800000 */
[C---:B------:R-:W-:Y:S01]  /*06c0*/  FMUL R3, |R4|.reuse, 16777216 ;  /* 0x4b80000004037820 */ /* 0x040fe20000400200 */
[----:B------:R-:W-:Y:S02]  /*06d0*/  FSETP.GEU.AND P0, PT, |R4|, 1.175494350822287508e-38, PT ;  /* 0x008000000400780b */ /* 0x000fe40003f0e200 */
[----:B------:R-:W-:Y:S02]  /*06e0*/  MOV R11, 0x3a2c32e4 ;  /* 0x3a2c32e4000b7802 */ /* 0x000fe40000000f00 */
[----:B------:R-:W-:-:S04]  /*06f0*/  FSEL R3, R3, |R4|, !P0 ;  /* 0x4000000403037208 */ /* 0x000fc80004000000 */
[----:B------:R-:W-:-:S04]  /*0700*/  IADD3 R5, PT, PT, R3, -0x3f3504f3, RZ ;  /* 0xc0cafb0d03057810 */ /* 0x000fc80007ffe0ff */
[----:B------:R-:W-:-:S04]  /*0710*/  LOP3.LUT R6, R5, 0xff800000, RZ, 0xc0, !PT ;  /* 0xff80000005067812 */ /* 0x000fc800078ec0ff */
[-C--:B------:R-:W-:Y:S02]  /*0720*/  IADD3 R3, PT, PT, R3, -R6.reuse, RZ ;  /* 0x8000000603037210 */ /* 0x080fe40007ffe0ff */
[----:B------:R-:W-:-:S03]  /*0730*/  I2FP.F32.S32 R6, R6 ;  /* 0x0000000600067245 */ /* 0x000fc60000201400 */
[C---:B------:R-:W-:Y:S01]  /*0740*/  FADD R7, R3.reuse, 1 ;  /* 0x3f80000003077421 */ /* 0x040fe20000000000 */
[----:B------:R-:W-:Y:S01]  /*0750*/  FADD R5, R3, -1 ;  /* 0xbf80000003057421 */ /* 0x000fe20000000000 */
[----:B------:R-:W-:Y:S02]  /*0760*/  FSEL R3, RZ, -24, P0 ;  /* 0xc1c00000ff037808 */ /* 0x000fe40000000000 */
[----:B------:R-:W-:Y:S01]  /*0770*/  FSETP.NEU.AND P0, PT, |R4|, +INF , PT ;  /* 0x7f8000000400780b */ /* 0x000fe20003f0d200 */
[----:B------:R-:W-:Y:S01]  /*0780*/  FADD R8, R5, R5 ;  /* 0x0000000505087221 */ /* 0x000fe20000000000 */
[----:B------:R-:W0:Y:S01]  /*0790*/  MUFU.RCP R7, R7 ;  /* 0x0000000700077308 */ /* 0x000e220000001000 */
[----:B------:R-:W-:Y:S01]  /*07a0*/  FFMA R3, R6, 1.1920928955078125e-07, R3 ;  /* 0x3400000006037823 */ /* 0x000fe20000000003 */
[----:B------:R-:W-:-:S13]  /*07b0*/  FSETP.NEU.AND P0, PT, R4, RZ, P0 ;  /* 0x000000ff0400720b */ /* 0x000fda000070d000 */
[----:B------:R-:W-:Y:S01]  /*07c0*/  @!P0 FADD R4, R4, R4 ;  /* 0x0000000404048221 */ /* 0x000fe20000000000 */
[----:B0-----:R-:W-:-:S04]  /*07d0*/  FMUL R8, R7, R8 ;  /* 0x0000000807087220 */ /* 0x001fc80000400000 */
[----:B------:R-:W-:Y:S01]  /*07e0*/  FADD R9, R5, -R8 ;  /* 0x8000000805097221 */ /* 0x000fe20000000000 */
[CC--:B------:R-:W-:Y:S01]  /*07f0*/  FMUL R6, R8.reuse, R8.reuse ;  /* 0x0000000808067220 */ /* 0x0c0fe20000400000 */
[----:B------:R-:W-:Y:S02]  /*0800*/  FFMA R12, R8, 1.4426950216293334961, R3 ;  /* 0x3fb8aa3b080c7823 */ /* 0x000fe40000000003 */
[----:B------:R-:W-:Y:S01]  /*0810*/  FADD R10, R9, R9 ;  /* 0x00000009090a7221 */ /* 0x000fe20000000000 */
[C---:B------:R-:W-:Y:S01]  /*0820*/  FFMA R9, R6.reuse, R11, 0.0032181653659790754318 ;  /* 0x3b52e7db06097423 */ /* 0x040fe2000000000b */
        /* <DEDUP_REMOVED lines=11> */
[----:B------:R-:W-:Y:S01]  /*08e0*/  FFMA R9, R8, R9, R10 ;  /* 0x0000000908097223 */ /* 0x000fe2000000000a */
[----:B------:R-:W-:-:S03]  /*08f0*/  HFMA2 R8, -RZ, RZ, 0.64013671875, -15.109375 ;  /* 0x391fcb8eff087431 */ /* 0x000fc600000001ff */
[----:B------:R-:W-:-:S04]  /*0900*/  FADD R3, R12, R9 ;  /* 0x000000090c037221 */ /* 0x000fc80000000000 */
[----:B------:R-:W-:Y:S01]  /*0910*/  FMUL R6, R3, 2 ;  /* 0x4000000003067820 */ /* 0x000fe20000400000 */
[----:B------:R-:W-:-:S03]  /*0920*/  FADD R12, -R12, R3 ;  /* 0x000000030c0c7221 */ /* 0x000fc60000000100 */
[----:B------:R-:W0:Y:S01]  /*0930*/  FRND R5, R6 ;  /* 0x0000000600057307 */ /* 0x000e220000201000 */
[----:B------:R-:W-:Y:S01]  /*0940*/  FADD R12, R9, -R12 ;  /* 0x8000000c090c7221 */ /* 0x000fe20000000000 */
[----:B------:R-:W-:Y:S01]  /*0950*/  FFMA R3, R3, 2, -R6 ;  /* 0x4000000003037823 */ /* 0x000fe20000000806 */
[----:B------:R-:W-:-:S03]  /*0960*/  FSETP.GT.AND P2, PT, |R6|, 152, PT ;  /* 0x431800000600780b */ /* 0x000fc60003f44200 */
[----:B------:R-:W-:Y:S01]  /*0970*/  FFMA R12, R12, 2, R3 ;  /* 0x400000000c0c7823 */ /* 0x000fe20000000003 */
[----:B0-----:R-:W-:Y:S01]  /*0980*/  FADD R3, R6, -R5 ;  /* 0x8000000506037221 */ /* 0x001fe20000000000 */
[----:B------:R-:W-:-:S03]  /*0990*/  FSETP.GT.AND P1, PT, R5, RZ, PT ;  /* 0x000000ff0500720b */ /* 0x000fc60003f24000 */
[----:B------:R-:W-:Y:S01]  /*09a0*/  FADD R3, R3, R12 ;  /* 0x0000000c03037221 */ /* 0x000fe20000000000 */
[----:B------:R-:W-:Y:S02]  /*09b0*/  SEL R5, RZ, 0x83000000, P1 ;  /* 0x83000000ff057807 */ /* 0x000fe40000800000 */
[----:B------:R-:W-:Y:S01]  /*09c0*/  FSETP.GEU.AND P1, PT, R6, RZ, PT ;  /* 0x000000ff0600720b */ /* 0x000fe20003f2e000 */
[----:B------:R-:W-:Y:S01]  /*09d0*/  FFMA R8, R3, R8, 0.0013391353422775864601 ;  /* 0x3aaf85ed03087423 */ /* 0x000fe20000000008 */
[----:B------:R-:W-:Y:S02]  /*09e0*/  IADD3 R7, PT, PT, R5, 0x7f000000, RZ ;  /* 0x7f00000005077810 */ /* 0x000fe40007ffe0ff */
[----:B------:R-:W-:Y:S01]  /*09f0*/  FSEL R11, RZ, +INF , !P1 ;  /* 0x7f800000ff0b7808 */ /* 0x000fe20004800000 */
[C---:B------:R-:W-:Y:S02]  /*0a00*/  FFMA R10, R3.reuse, R8, 0.0096188392490148544312 ;  /* 0x3c1d9856030a7423 */ /* 0x040fe40000000008 */
[----:B------:R-:W0:Y:S02]  /*0a10*/  F2I.NTZ R8, R6 ;  /* 0x0000000600087305 */ /* 0x000e240000203100 */
[----:B------:R-:W-:-:S04]  /*0a20*/  FFMA R10, R3, R10, 0.055503588169813156128 ;  /* 0x3d6357bb030a7423 */ /* 0x000fc8000000000a */
[----:B------:R-:W-:-:S04]  /*0a30*/  FFMA R10, R3, R10, 0.24022644758224487305 ;  /* 0x3e75fdec030a7423 */ /* 0x000fc8000000000a */
[----:B------:R-:W-:-:S04]  /*0a40*/  FFMA R10, R3, R10, 0.69314718246459960938 ;  /* 0x3f317218030a7423 */ /* 0x000fc8000000000a */
[----:B------:R-:W-:Y:S01]  /*0a50*/  FFMA R10, R3, R10, 1 ;  /* 0x3f800000030a7423 */ /* 0x000fe2000000000a */
[----:B0-----:R-:W-:-:S03]  /*0a60*/  LEA R8, R8, -R5, 0x17 ;  /* 0x8000000508087211 */ /* 0x001fc600078eb8ff */
[----:B------:R-:W-:-:S04]  /*0a70*/  FMUL R7, R7, R10 ;  /* 0x0000000a07077220 */ /* 0x000fc80000400000 */
[----:B------:R-:W-:Y:S01]  /*0a80*/  @!P2 FMUL R11, R8, R7 ;  /* 0x00000007080ba220 */ /* 0x000fe20000400000 */
[----:B------:R-:W-:-:S07]  /*0a90*/  @!P0 LOP3.LUT R11, R4, 0x7fffffff, RZ, 0xc0, !PT ;  /* 0x7fffffff040b8812 */ /* 0x000fce00078ec0ff */
.L_x_2:
        /* <DEDUP_REMOVED lines=12> */
.L_x_3:
[----:B------:R-:W0:Y:S02]  /*0b60*/  LDC.64 R4, c[0x0][0x3a0] ;  /* 0x0000e800ff047b82 */ /* 0x000e240000000a00 */
[----:B0-----:R-:W-:-:S05]  /*0b70*/  IMAD.WIDE R2, R2, 0x4, R4 ;  /* 0x0000000402027825 */ /* 0x001fca00078e0204 */
[----:B------:R-:W-:Y:S01]  /*0b80*/  STG.E desc[UR4][R2.64], R7 ;  /* 0x0000000702007986 */ /* 0x000fe2000c101904 */
[----:B------:R-:W-:Y:S05]  /*0b90*/  EXIT ;  /* 0x000000000000794d */ /* 0x000fea0003800000 */
        .weak           $__internal_0_$__cuda_sm3x_div_rn_noftz_f32_slowpath
        .type           $__internal_0_$__cuda_sm3x_div_rn_noftz_f32_slowpath,@function
        .size           $__internal_0_$__cuda_sm3x_div_rn_noftz_f32_slowpath,(.L_x_59 - $__internal_0_$__cuda_sm3x_div_rn_noftz_f32_slowpath)
$__internal_0_$__cuda_sm3x_div_rn_noftz_f32_slowpath:
[----:B------:R-:W-:Y:S02]  /*0ba0*/  SHF.R.U32.HI R8, RZ, 0x17, R3 ;  /* 0x00000017ff087819 */ /* 0x000fe40000011603 */
[----:B------:R-:W-:Y:S02]  /*0bb0*/  SHF.R.U32.HI R7, RZ, 0x17, R0 ;  /* 0x00000017ff077819 */ /* 0x000fe40000011600 */
[----:B------:R-:W-:Y:S02]  /*0bc0*/  LOP3.LUT R12, R8, 0xff, RZ, 0xc0, !PT ;  /* 0x000000ff080c7812 */ /* 0x000fe400078ec0ff */
[----:B------:R-:W-:Y:S02]  /*0bd0*/  LOP3.LUT R10, R7, 0xff, RZ, 0xc0, !PT ;  /* 0x000000ff070a7812 */ /* 0x000fe400078ec0ff */
[----:B------:R-:W-:Y:S02]  /*0be0*/  IADD3 R9, PT, PT, R12, -0x1, RZ ;  /* 0xffffffff0c097810 */ /* 0x000fe40007ffe0ff */
[----:B------:R-:W-:-:S02]  /*0bf0*/  IADD3 R8, PT, PT, R10, -0x1, RZ ;  /* 0xffffffff0a087810 */ /* 0x000fc40007ffe0ff */
[----:B------:R-:W-:-:S04]  /*0c00*/  ISETP.GT.U32.AND P0, PT, R9, 0xfd, PT ;  /* 0x000000fd0900780c */ /* 0x000fc80003f04070 */
[----:B------:R-:W-:-:S13]  /*0c10*/  ISETP.GT.U32.OR P0, PT, R8, 0xfd, P0 ;  /* 0x000000fd0800780c */ /* 0x000fda0000704470 */
[----:B------:R-:W-:Y:S01]  /*0c20*/  @!P0 MOV R7, RZ ;  /* 0x000000ff00078202 */ /* 0x000fe20000000f00 */
[----:B------:R-:W-:Y:S06]  /*0c30*/  @!P0 BRA `(.L_x_4) ;  /* 0x00000000005c8947 */ /* 0x000fec0003800000 */
[----:B------:R-:W-:Y:S02]  /*0c40*/  FSETP.GTU.FTZ.AND P0, PT, |R0|, +INF , PT ;  /* 0x7f8000000000780b */ /* 0x000fe40003f1c200 */
[----:B------:R-:W-:-:S04]  /*0c50*/  FSETP.GTU.FTZ.AND P1, PT, |R3|, +INF , PT ;  /* 0x7f8000000300780b */ /* 0x000fc80003f3c200 */
[----:B------:R-:W-:-:S13]  /*0c60*/  PLOP3.LUT P0, PT, P0, P1, PT, 0xf8, 0x8f ;  /* 0x00000000008f781c */ /* 0x000fda0000703f70 */
[----:B------:R-:W-:Y:S05]  /*0c70*/  @P0 BRA `(.L_x_5) ;  /* 0x0000000400440947 */ /* 0x000fea0003800000 */
[----:B------:R-:W-:-:S13]  /*0c80*/  LOP3.LUT P0, RZ, R3, 0x7fffffff, R0, 0xc8, !PT ;  /* 0x7fffffff03ff7812 */ /* 0x000fda000780c800 */
[----:B------:R-:W-:Y:S05]  /*0c90*/  @!P0 BRA `(.L_x_6) ;  /* 0x0000000400348947 */ /* 0x000fea0003800000 */
[C---:B------:R-:W-:Y:S02]  /*0ca0*/  FSETP.NEU.FTZ.AND P2, PT, |R0|.reuse, +INF , PT ;  /* 0x7f8000000000780b */ /* 0x040fe40003f5d200 */
[----:B------:R-:W-:Y:S02]  /*0cb0*/  FSETP.NEU.FTZ.AND P1, PT, |R3|, +INF , PT ;  /* 0x7f8000000300780b */ /* 0x000fe40003f3d200 */
[----:B------:R-:W-:-:S11]  /*0cc0*/  FSETP.NEU.FTZ.AND P0, PT, |R0|, +INF , PT ;  /* 0x7f8000000000780b */ /* 0x000fd60003f1d200 */
[----:B------:R-:W-:Y:S05]  /*0cd0*/  @!P1 BRA !P2, `(.L_x_6) ;  /* 0x0000000400249947 */ /* 0x000fea0005000000 */
[----:B------:R-:W-:-:S04]  /*0ce0*/  LOP3.LUT P2, RZ, R0, 0x7fffffff, RZ, 0xc0, !PT ;  /* 0x7fffffff00ff7812 */ /* 0x000fc8000784c0ff */
[----:B------:R-:W-:-:S13]  /*0cf0*/  PLOP3.LUT P1, PT, P1, P2, PT, 0x2f, 0xf2 ;  /* 0x0000000000f2781c */ /* 0x000fda0000f24577 */
[----:B------:R-:W-:Y:S05]  /*0d00*/  @P1 BRA `(.L_x_7) ;  /* 0x0000000400101947 */ /* 0x000fea0003800000 */
[----:B------:R-:W-:-:S04]  /*0d10*/  LOP3.LUT P1, RZ, R3, 0x7fffffff, RZ, 0xc0, !PT ;  /* 0x7fffffff03ff7812 */ /* 0x000fc8000782c0ff */
[----:B------:R-:W-:-:S13]  /*0d20*/  PLOP3.LUT P0, PT, P0, P1, PT, 0x2f, 0xf2 ;  /* 0x0000000000f2781c */ /* 0x000fda0000702577 */
[----:B------:R-:W-:Y:S05]  /*0d30*/  @P0 BRA `(.L_x_8) ;  /* 0x0000000000f80947 */ /* 0x000fea0003800000 */
[----:B------:R-:W-:Y:S02]  /*0d40*/  ISETP.GE.AND P0, PT, R8, RZ, PT ;  /* 0x000000ff0800720c */ /* 0x000fe40003f06270 */
[----:B------:R-:W-:-:S11]  /*0d50*/  ISETP.GE.AND P1, PT, R9, RZ, PT ;  /* 0x000000ff0900720c */ /* 0x000fd60003f26270 */
[----:B------:R-:W-:Y:S01]  /*0d60*/  @P0 MOV R7, RZ ;  /* 0x000000ff00070202 */ /* 0x000fe20000000f00 */
[----:B------:R-:W-:Y:S01]  /*0d70*/  @!P0 FFMA R0, R0, 1.84467440737095516160e+19, RZ ;  /* 0x5f80000000008823 */ /* 0x000fe200000000ff */
[----:B------:R-:W-:Y:S01]  /*0d80*/  @!P0 MOV R7, 0xffffffc0 ;  /* 0xffffffc000078802 */ /* 0x000fe20000000f00 */
[----:B------:R-:W-:-:S03]  /*0d90*/  @!P1 FFMA R3, R3, 1.84467440737095516160e+19, RZ ;  /* 0x5f80000003039823 */ /* 0x000fc600000000ff */
[----:B------:R-:W-:-:S07]  /*0da0*/  @!P1 IADD3 R7, PT, PT, R7, 0x40, RZ ;  /* 0x0000004007079810 */ /* 0x000fce0007ffe0ff */
.L_x_4:
[----:B------:R-:W-:-:S04]  /*0db0*/  LEA R8, R12, 0xc0800000, 0x17 ;  /* 0xc08000000c087811 */ /* 0x000fc800078eb8ff */
[----:B------:R-:W-:Y:S02]  /*0dc0*/  IADD3 R8, PT, PT, -R8, R3, RZ ;  /* 0x0000000308087210 */ /* 0x000fe40007ffe1ff */
[----:B------:R-:W-:Y:S02]  /*0dd0*/  IADD3 R3, PT, PT, R10, -0x7f, RZ ;  /* 0xffffff810a037810 */ /* 0x000fe40007ffe0ff */
[----:B------:R0:W1:Y:S01]  /*0de0*/  MUFU.RCP R9, R8 ;  /* 0x0000000800097308 */ /* 0x0000620000001000 */
[----:B------:R-:W-:Y:S02]  /*0df0*/  FADD.FTZ R11, -R8, -RZ ;  /* 0x800000ff080b7221 */ /* 0x000fe40000010100 */
[C---:B------:R-:W-:Y:S01]  /*0e00*/  IMAD R0, R3.reuse, -0x800000, R0 ;  /* 0xff80000003007824 */ /* 0x040fe200078e0200 */
[----:B0-----:R-:W-:-:S04]  /*0e10*/  IADD3 R8, PT, PT, R3, 0x7f, -R12 ;  /* 0x0000007f03087810 */ /* 0x001fc80007ffe80c */
[----:B------:R-:W-:Y:S01]  /*0e20*/  IADD3 R8, PT, PT, R8, R7, RZ ;  /* 0x0000000708087210 */ /* 0x000fe20007ffe0ff */
[----:B-1----:R-:W-:-:S04]  /*0e30*/  FFMA R10, R9, R11, 1 ;  /* 0x3f800000090a7423 */ /* 0x002fc8000000000b */
[----:B------:R-:W-:-:S04]  /*0e40*/  FFMA R14, R9, R10, R9 ;  /* 0x0000000a090e7223 */ /* 0x000fc80000000009 */
[----:B------:R-:W-:-:S04]  /*0e50*/  FFMA R9, R0, R14, RZ ;  /* 0x0000000e00097223 */ /* 0x000fc800000000ff */
[----:B------:R-:W-:-:S04]  /*0e60*/  FFMA R10, R11, R9, R0 ;  /* 0x000000090b0a7223 */ /* 0x000fc80000000000 */
[----:B------:R-:W-:-:S04]  /*0e70*/  FFMA R9, R14, R10, R9 ;  /* 0x0000000a0e097223 */ /* 0x000fc80000000009 */
[----:B------:R-:W-:-:S04]  /*0e80*/  FFMA R10, R11, R9, R0 ;  /* 0x000000090b0a7223 */ /* 0x000fc80000000000 */
[----:B------:R-:W-:-:S05]  /*0e90*/  FFMA R0, R14, R10, R9 ;  /* 0x0000000a0e007223 */ /* 0x000fca0000000009 */
[----:B------:R-:W-:-:S04]  /*0ea0*/  SHF.R.U32.HI R3, RZ, 0x17, R0 ;  /* 0x00000017ff037819 */ /* 0x000fc80000011600 */
[----:B------:R-:W-:-:S04]  /*0eb0*/  LOP3.LUT R3, R3, 0xff, RZ, 0xc0, !PT ;  /* 0x000000ff03037812 */ /* 0x000fc800078ec0ff */
[----:B------:R-:W-:-:S04]  /*0ec0*/  IADD3 R11, PT, PT, R3, R8, RZ ;  /* 0x00000008030b7210 */ /* 0x000fc80007ffe0ff */
[----:B------:R-:W-:-:S04]  /*0ed0*/  IADD3 R3, PT, PT, R11, -0x1, RZ ;  /* 0xffffffff0b037810 */ /* 0x000fc80007ffe0ff */
[----:B------:R-:W-:-:S13]  /*0ee0*/  ISETP.GE.U32.AND P0, PT, R3, 0xfe, PT ;  /* 0x000000fe0300780c */ /* 0x000fda0003f06070 */
[----:B------:R-:W-:Y:S05]  /*0ef0*/  @!P0 BRA `(.L_x_9) ;  /* 0x0000000000808947 */ /* 0x000fea0003800000 */
[----:B------:R-:W-:-:S13]  /*0f00*/  ISETP.GT.AND P0, PT, R11, 0xfe, PT ;  /* 0x000000fe0b00780c */ /* 0x000fda0003f04270 */
[----:B------:R-:W-:Y:S05]  /*0f10*/  @P0 BRA `(.L_x_10) ;  /* 0x00000000006c0947 */ /* 0x000fea0003800000 */
[----:B------:R-:W-:-:S13]  /*0f20*/  ISETP.GE.AND P0, PT, R11, 0x1, PT ;  /* 0x000000010b00780c */ /* 0x000fda0003f06270 */
[----:B------:R-:W-:Y:S05]  /*0f30*/  @P0 BRA `(.L_x_11) ;  /* 0x0000000000980947 */ /* 0x000fea0003800000 */
[----:B------:R-:W-:Y:S02]  /*0f40*/  ISETP.GE.AND P0, PT, R11, -0x18, PT ;  /* 0xffffffe80b00780c */ /* 0x000fe40003f06270 */
[----:B------:R-:W-:-:S11]  /*0f50*/  LOP3.LUT R0, R0, 0x80000000, RZ, 0xc0, !PT ;  /* 0x8000000000007812 */ /* 0x000fd600078ec0ff */
[----:B------:R-:W-:Y:S05]  /*0f60*/  @!P0 BRA `(.L_x_11) ;  /* 0x00000000008c8947 */ /* 0x000fea0003800000 */
[CCC-:B------:R-:W-:Y:S01]  /*0f70*/  FFMA.RZ R3, R14.reuse, R10.reuse, R9.reuse ;  /* 0x0000000a0e037223 */ /* 0x1c0fe2000000c009 */
[CCC-:B------:R-:W-:Y:S01]  /*0f80*/  FFMA.RM R8, R14.reuse, R10.reuse, R9.reuse ;  /* 0x0000000a0e087223 */ /* 0x1c0fe20000004009 */
[C---:B------:R-:W-:Y:S02]  /*0f90*/  ISETP.NE.AND P2, PT, R11.reuse, RZ, PT ;  /* 0x000000ff0b00720c */ /* 0x040fe40003f45270 */
[----:B------:R-:W-:Y:S02]  /*0fa0*/  ISETP.NE.AND P1, PT, R11, RZ, PT ;  /* 0x000000ff0b00720c */ /* 0x000fe40003f25270 */
[----:B------:R-:W-:Y:S01]  /*0fb0*/  LOP3.LUT R7, R3, 0x7fffff, RZ, 0xc0, !PT ;  /* 0x007fffff03077812 */ /* 0x000fe200078ec0ff */
[----:B------:R-:W-:Y:S01]  /*0fc0*/  FFMA.RP R3, R14, R10, R9 ;  /* 0x0000000a0e037223 */ /* 0x000fe20000008009 */
[----:B------:R-:W-:Y:S02]  /*0fd0*/  IADD3 R10, PT, PT, R11, 0x20, RZ ;  /* 0x000000200b0a7810 */ /* 0x000fe40007ffe0ff */
[----:B------:R-:W-:-:S02]  /*0fe0*/  LOP3.LUT R7, R7, 0x800000, RZ, 0xfc, !PT ;  /* 0x0080000007077812 */ /* 0x000fc400078efcff */
[----:B------:R-:W-:Y:S02]  /*0ff0*/  IADD3 R9, PT, PT, -R11, RZ, RZ ;  /* 0x000000ff0b097210 */ /* 0x000fe40007ffe1ff */
[----:B------:R-:W-:Y:S02]  /*1000*/  SHF.L.U32 R10, R7, R10, RZ ;  /* 0x0000000a070a7219 */ /* 0x000fe400000006ff */
[----:B------:R-:W-:Y:S02]  /*1010*/  FSETP.NEU.FTZ.AND P0, PT, R3, R8, PT ;  /* 0x000000080300720b */ /* 0x000fe40003f1d000 */
[----:B------:R-:W-:Y:S02]  /*1020*/  SEL R8, R9, RZ, P2 ;  /* 0x000000ff09087207 */ /* 0x000fe40001000000 */
[----:B------:R-:W-:Y:S02]  /*1030*/  ISETP.NE.AND P1, PT, R10, RZ, P1 ;  /* 0x000000ff0a00720c */ /* 0x000fe40000f25270 */
[----:B------:R-:W-:-:S02]  /*1040*/  SHF.R.U32.HI R8, RZ, R8, R7 ;  /* 0x00000008ff087219 */ /* 0x000fc40000011607 */
[----:B------:R-:W-:Y:S02]  /*1050*/  PLOP3.LUT P0, PT, P0, P1, PT, 0xf8, 0x8f ;  /* 0x00000000008f781c */ /* 0x000fe40000703f70 */
[----:B------:R-:W-:Y:S02]  /*1060*/  SHF.R.U32.HI R10, RZ, 0x1, R8 ;  /* 0x00000001ff0a7819 */ /* 0x000fe40000011608 */
[----:B------:R-:W-:-:S04]  /*1070*/  SEL R3, RZ, 0x1, !P0 ;  /* 0x00000001ff037807 */ /* 0x000fc80004000000 */
[----:B------:R-:W-:-:S04]  /*1080*/  LOP3.LUT R3, R3, 0x1, R10, 0xf8, !PT ;  /* 0x0000000103037812 */ /* 0x000fc800078ef80a */
[----:B------:R-:W-:-:S04]  /*1090*/  LOP3.LUT R3, R3, R8, RZ, 0xc0, !PT ;  /* 0x0000000803037212 */ /* 0x000fc800078ec0ff */
[----:B------:R-:W-:-:S04]  /*10a0*/  IADD3 R3, PT, PT, R10, R3, RZ ;  /* 0x000000030a037210 */ /* 0x000fc80007ffe0ff */
[----:B------:R-:W-:Y:S01]  /*10b0*/  LOP3.LUT R0, R3, R0, RZ, 0xfc, !PT ;  /* 0x0000000003007212 */ /* 0x000fe200078efcff */
[----:B------:R-:W-:Y:S06]  /*10c0*/  BRA `(.L_x_11) ;  /* 0x0000000000347947 */ /* 0x000fec0003800000 */
.L_x_10:
[----:B------:R-:W-:-:S04]  /*10d0*/  LOP3.LUT R0, R0, 0x80000000, RZ, 0xc0, !PT ;  /* 0x8000000000007812 */ /* 0x000fc800078ec0ff */
[----:B------:R-:W-:Y:S01]  /*10e0*/  LOP3.LUT R0, R0, 0x7f800000, RZ, 0xfc, !PT ;  /* 0x7f80000000007812 */ /* 0x000fe200078efcff */
[----:B------:R-:W-:Y:S06]  /*10f0*/  BRA `(.L_x_11) ;  /* 0x0000000000287947 */ /* 0x000fec0003800000 */
.L_x_9:
[----:B------:R-:W-:Y:S01]  /*1100*/  LEA R0, R8, R0, 0x17 ;  /* 0x0000000008007211 */ /* 0x000fe200078eb8ff */
[----:B------:R-:W-:Y:S06]  /*1110*/  BRA `(.L_x_11) ;  /* 0x0000000000207947 */ /* 0x000fec0003800000 */
.L_x_8:
[----:B------:R-:W-:-:S04]  /*1120*/  LOP3.LUT R0, R3, 0x80000000, R0, 0x48, !PT ;  /* 0x8000000003007812 */ /* 0x000fc800078e4800 */
[----:B------:R-:W-:Y:S01]  /*1130*/  LOP3.LUT R0, R0, 0x7f800000, RZ, 0xfc, !PT ;  /* 0x7f80000000007812 */ /* 0x000fe200078efcff */
[----:B------:R-:W-:Y:S06]  /*1140*/  BRA `(.L_x_11) ;  /* 0x0000000000147947 */ /* 0x000fec0003800000 */
.L_x_7:
[----:B------:R-:W-:Y:S01]  /*1150*/  LOP3.LUT R0, R3, 0x80000000, R0, 0x48, !PT ;  /* 0x8000000003007812 */ /* 0x000fe200078e4800 */
[----:B------:R-:W-:Y:S06]  /*1160*/  BRA `(.L_x_11) ;  /* 0x00000000000c7947 */ /* 0x000fec0003800000 */
.L_x_6:
[----:B------:R-:W0:Y:S01]  /*1170*/  MUFU.RSQ R0, -QNAN ;  /* 0xffc0000000007908 */ /* 0x000e220000001400 */
[----:B------:R-:W-:Y:S05]  /*1180*/  BRA `(.L_x_11) ;  /* 0x0000000000047947 */ /* 0x000fea0003800000 */
.L_x_5:
[----:B------:R-:W-:-:S07]  /*1190*/  FADD.FTZ R0, R0, R3 ;  /* 0x0000000300007221 */ /* 0x000fce0000010000 */
.L_x_11:
[----:B------:R-:W-:-:S04]  /*11a0*/  HFMA2 R7, -RZ, RZ, 0, 0 ;  /* 0x00000000ff077431 */ /* 0x000fc800000001ff */
[----:B0-----:R-:W-:Y:S05]  /*11b0*/  RET.REL.NODEC R6 `(_Z24kernCalcSkewnessKurtosisPfS_S_S_S_) ;  /* 0xffffffec06907950 */ /* 0x001fea0003c3ffff */
.L_x_12:
[----:B------:R-:W-:-:S00]  /*11c0*/  BRA `(.L_x_12) ;  /* 0xfffffffc00fc7947 */ /* 0x000fc0000383ffff */
[----:B------:R-:W-:-:S00]  /*11d0*/  NOP ;  /* 0x0000000000007918 */ /* 0x000fc00000000000 */
        /* <DEDUP_REMOVED lines=10> */
.L_x_59:


//--------------------- .text._Z22kernCalcCentralMomentsPjiiPfS0_S0_S0_S0_ --------------------------
	.section	.text._Z22kernCalcCentralMomentsPjiiPfS0_S0_S0_S0_,"ax",@progbits
	.align	128
        .global         _Z22kernCalcCentralMomentsPjiiPfS0_S0_S0_S0_
        .type           _Z22kernCalcCentralMomentsPjiiPfS0_S0_S0_S0_,@function
        .size           _Z22kernCalcCentralMomentsPjiiPfS0_S0_S0_S0_,(.L_x_60 - _Z22kernCalcCentralMomentsPjiiPfS0_S0_S0_S0_)
        .other          _Z22kernCalcCentralMomentsPjiiPfS0_S0_S0_S0_,@"STO_CUDA_ENTRY STV_DEFAULT"
_Z22kernCalcCentralMomentsPjiiPfS0_S0_S0_S0_:
.text._Z22kernCalcCentralMomentsPjiiPfS0_S0_S0_S0_:
[----:B------:R-:W-:Y:S01]  /*0000*/  LDC R1, c[0x0][0x37c] ;  /* 0x0000df00ff017b82 */ /* 0x000fe20000000800 */
[----:B------:R-:W0:Y:S07]  /*0010*/  S2R R6, SR_CTAID.Y ;  /* 0x0000000000067919 */ /* 0x000e2e0000002600 */
[----:B------:R-:W1:Y:S01]  /*0020*/  LDC.64 R10, c[0x0][0x390] ;  /* 0x0000e400ff0a7b82 */ /* 0x000e620000000a00 */
[----:B------:R-:W0:Y:S01]  /*0030*/  LDCU UR4, c[0x0][0x370] ;  /* 0x00006e00ff0477ac */ /* 0x000e220008000800 */
[----:B------:R-:W0:Y:S01]  /*0040*/  S2R R3, SR_CTAID.X ;  /* 0x0000000000037919 */ /* 0x000e220000002500 */
[----:B------:R-:W2:Y:S05]  /*0050*/  LDCU.64 UR6, c[0x0][0x358] ;  /* 0x00006b00ff0677ac */ /* 0x000eaa0008000a00 */
[----:B------:R-:W3:Y:S01]  /*0060*/  LDC.64 R8, c[0x0][0x380] ;  /* 0x0000e000ff087b82 */ /* 0x000ee20000000a00 */
[----:B0-----:R-:W-:Y:S01]  /*0070*/  IMAD R6, R6, UR4, R3 ;  /* 0x0000000406067c24 */ /* 0x001fe2000f8e0203 */
[----:B------:R-:W0:Y:S03]  /*0080*/  LDCU UR4, c[0x0][0x388] ;  /* 0x00007100ff0477ac */ /* 0x000e260008000800 */
[----:B-1----:R-:W-:-:S05]  /*0090*/  IMAD.WIDE R10, R6, 0x4, R10 ;  /* 0x00000004060a7825 */ /* 0x002fca00078e020a */
[----:B--2---:R-:W2:Y:S01]  /*00a0*/  LDG.E R4, desc[UR6][R10.64] ;  /* 0x000000060a047981 */ /* 0x004ea2000c1e1900 */
[----:B------:R-:W0:Y:S02]  /*00b0*/  S2R R3, SR_TID.X ;  /* 0x0000000000037919 */ /* 0x000e240000002100 */
[----:B0-----:R-:W-:-:S04]  /*00c0*/  IMAD R5, R6, UR4, R3 ;  /* 0x0000000406057c24 */ /* 0x001fc8000f8e0203 */
[----:B---3--:R-:W-:-:S05]  /*00d0*/  IMAD.WIDE.U32 R8, R5, 0x4, R8 ;  /* 0x0000000405087825 */ /* 0x008fca00078e0008 */
[----:B------:R0:W3:Y:S01]  /*00e0*/  LDG.E R0, desc[UR6][R8.64] ;  /* 0x0000000608007981 */ /* 0x0000e2000c1e1900 */
[----:B------:R-:W-:Y:S01]  /*00f0*/  I2FP.F32.U32 R5, R3 ;  /* 0x0000000300057245 */ /* 0x000fe20000201000 */
[----:B------:R-:W-:Y:S01]  /*0100*/  HFMA2 R12, -RZ, RZ, 0.771484375, 0.21533203125 ;  /* 0x3a2c32e4ff0c7431 */ /* 0x000fe200000001ff */
[----:B------:R-:W1:Y:S01]  /*0110*/  S2UR UR5, SR_CgaCtaId ;  /* 0x00000000000579c3 */ /* 0x000e620000008800 */
[----:B------:R-:W-:Y:S01]  /*0120*/  UMOV UR4, 0x400 ;  /* 0x0000040000047882 */ /* 0x000fe20000000000 */
[----:B------:R-:W-:Y:S01]  /*0130*/  BSSY.RECONVERGENT B0, `(.L_x_13) ;  /* 0x0000060000007945 */ /* 0x000fe20003800200 */
[----:B-1----:R-:W-:-:S06]  /*0140*/  ULEA UR4, UR5, UR4, 0x18 ;  /* 0x0000000405047291 */ /* 0x002fcc000f8ec0ff */
[----:B------:R-:W-:Y:S01]  /*0150*/  LEA R3, R3, UR4, 0x2 ;  /* 0x0000000403037c11 */ /* 0x000fe2000f8e10ff */
[----:B--2---:R-:W-:-:S04]  /*0160*/  FADD R7, R5, -R4 ;  /* 0x8000000405077221 */ /* 0x004fc80000000000 */
[C---:B------:R-:W-:Y:S01]  /*0170*/  FMUL R2, |R7|.reuse, 16777216 ;  /* 0x4b80000007027820 */ /* 0x040fe20000400200 */
[C---:B------:R-:W-:Y:S02]  /*0180*/  FSETP.GEU.AND P0, PT, |R7|.reuse, 1.175494350822287508e-38, PT ;  /* 0x008000000700780b */ /* 0x040fe40003f0e200 */
[----:B------:R-:W-:Y:S02]  /*0190*/  FSETP.NEU.AND P1, PT, R7, 1, PT ;  /* 0x3f8000000700780b */ /* 0x000fe40003f2d000 */
[----:B------:R-:W-:-:S04]  /*01a0*/  FSEL R2, R2, |R7|, !P0 ;  /* 0x4000000702027208 */ /* 0x000fc80004000000 */
[----:B------:R-:W-:-:S04]  /*01b0*/  IADD3 R10, PT, PT, R2, -0x3f3504f3, RZ ;  /* 0xc0cafb0d020a7810 */ /* 0x000fc80007ffe0ff */
[----:B------:R-:W-:-:S04]  /*01c0*/  LOP3.LUT R11, R10, 0xff800000, RZ, 0xc0, !PT ;  /* 0xff8000000a0b7812 */ /* 0x000fc800078ec0ff */
[-C--:B------:R-:W-:Y:S02]  /*01d0*/  IADD3 R2, PT, PT, R2, -R11.reuse, RZ ;  /* 0x8000000b02027210 */ /* 0x080fe40007ffe0ff */
[----:B------:R-:W-:-:S03]  /*01e0*/  I2FP.F32.S32 R11, R11 ;  /* 0x0000000b000b7245 */ /* 0x000fc60000201400 */
[C---:B------:R-:W-:Y:S01]  /*01f0*/  FADD R10, R2.reuse, 1 ;  /* 0x3f800000020a7421 */ /* 0x040fe20000000000 */
[----:B0-----:R-:W-:Y:S01]  /*0200*/  FADD R8, R2, -1 ;  /* 0xbf80000002087421 */ /* 0x001fe20000000000 */
[----:B------:R-:W-:-:S03]  /*0210*/  FSEL R2, RZ, -24, P0 ;  /* 0xc1c00000ff027808 */ /* 0x000fc60000000000 */
[----:B------:R-:W-:Y:S01]  /*0220*/  FADD R9, R8, R8 ;  /* 0x0000000808097221 */ /* 0x000fe20000000000 */
[----:B------:R-:W0:Y:S01]  /*0230*/  MUFU.RCP R10, R10 ;  /* 0x0000000a000a7308 */ /* 0x000e220000001000 */
[----:B------:R-:W-:Y:S01]  /*0240*/  FFMA R2, R11, 1.1920928955078125e-07, R2 ;  /* 0x340000000b027823 */ /* 0x000fe20000000002 */
[----:B---3--:R1:W-:Y:S01]  /*0250*/  STS [R3], R0 ;  /* 0x0000000003007388 */ /* 0x0083e20000000800 */
[----:B0-----:R-:W-:-:S04]  /*0260*/  FMUL R13, R10, R9 ;  /* 0x000000090a0d7220 */ /* 0x001fc80000400000 */
[C---:B------:R-:W-:Y:S01]  /*0270*/  FADD R9, R8.reuse, -R13 ;  /* 0x8000000d08097221 */ /* 0x040fe20000000000 */
[-C--:B------:R-:W-:Y:S01]  /*0280*/  FMUL R11, R13, R13.reuse ;  /* 0x0000000d0d0b7220 */ /* 0x080fe20000400000 */
[----:B-1----:R-:W-:Y:S02]  /*0290*/  HFMA2 R3, -RZ, RZ, 1.875, 0 ;  /* 0x3f800000ff037431 */ /* 0x002fe400000001ff */
[----:B------:R-:W-:Y:S01]  /*02a0*/  FADD R15, R9, R9 ;  /* 0x00000009090f7221 */ /* 0x000fe20000000000 */
[----:B------:R-:W-:Y:S01]  /*02b0*/  FFMA R9, R13, 1.4426950216293334961, R2 ;  /* 0x3fb8aa3b0d097823 */ /* 0x000fe20000000002 */
[C---:B------:R-:W-:Y:S02]  /*02c0*/  FFMA R12, R11.reuse, R12, 0.0032181653659790754318 ;  /* 0x3b52e7db0b0c7423 */ /* 0x040fe4000000000c */
[----:B------:R-:W-:Y:S01]  /*02d0*/  FFMA R15, R8, -R13, R15 ;  /* 0x8000000d080f7223 */ /* 0x000fe2000000000f */
[----:B------:R-:W-:Y:S01]  /*02e0*/  FADD R2, R2, -R9 ;  /* 0x8000000902027221 */ /* 0x000fe20000000000 */
[----:B------:R-:W-:-:S02]  /*02f0*/  FFMA R12, R11, R12, 0.018033718690276145935 ;  /* 0x3c93bb730b0c7423 */ /* 0x000fc4000000000c */
[----:B------:R-:W-:Y:S01]  /*0300*/  FMUL R15, R10, R15 ;  /* 0x0000000f0a0f7220 */ /* 0x000fe20000400000 */
[----:B------:R-:W-:Y:S01]  /*0310*/  FFMA R2, R13, 1.4426950216293334961, R2 ;  /* 0x3fb8aa3b0d027823 */ /* 0x000fe20000000002 */
        /* <DEDUP_REMOVED lines=8> */
[----:B------:R-:W-:Y:S01]  /*03a0*/  FMUL R11, R2, 3 ;  /* 0x40400000020b7820 */ /* 0x000fe20000400000 */
[----:B------:R-:W-:-:S03]  /*03b0*/  FADD R9, -R9, R2 ;  /* 0x0000000209097221 */ /* 0x000fc60000000100 */
[----:B------:R-:W0:Y:S01]  /*03c0*/  FRND R12, R11 ;  /* 0x0000000b000c7307 */ /* 0x000e220000201000 */
[----:B------:R-:W-:Y:S01]  /*03d0*/  FADD R8, R8, -R9 ;  /* 0x8000000908087221 */ /* 0x000fe20000000000 */
[----:B------:R-:W-:Y:S01]  /*03e0*/  FFMA R9, R2, 3, -R11 ;  /* 0x4040000002097823 */ /* 0x000fe2000000080b */
[C---:B------:R-:W-:Y:S02]  /*03f0*/  FSETP.GT.AND P2, PT, |R11|.reuse, 152, PT ;  /* 0x431800000b00780b */ /* 0x040fe40003f44200 */
[C---:B------:R-:W-:Y:S01]  /*0400*/  FSETP.GEU.AND P3, PT, R11.reuse, RZ, PT ;  /* 0x000000ff0b00720b */ /* 0x040fe20003f6e000 */
[----:B------:R-:W-:Y:S01]  /*0410*/  FFMA R10, R8, 3, R9 ;  /* 0x40400000080a7823 */ /* 0x000fe20000000009 */
[----:B------:R-:W-:Y:S01]  /*0420*/  MOV R9, 0x391fcb8e ;  /* 0x391fcb8e00097802 */ /* 0x000fe20000000f00 */
[----:B------:R-:W1:Y:S01]  /*0430*/  F2I.NTZ R14, R11 ;  /* 0x0000000b000e7305 */ /* 0x000e620000203100 */
[----:B0-----:R-:W-:Y:S01]  /*0440*/  FADD R13, R11, -R12 ;  /* 0x8000000c0b0d7221 */ /* 0x001fe20000000000 */
[----:B------:R-:W-:-:S03]  /*0450*/  FSETP.GT.AND P0, PT, R12, RZ, PT ;  /* 0x000000ff0c00720b */ /* 0x000fc60003f04000 */
[----:B------:R-:W-:Y:S01]  /*0460*/  FADD R10, R10, R13 ;  /* 0x0000000d0a0a7221 */ /* 0x000fe20000000000 */
[----:B------:R-:W-:-:S03]  /*0470*/  SEL R15, RZ, 0x83000000, P0 ;  /* 0x83000000ff0f7807 */ /* 0x000fc60000000000 */
[----:B------:R-:W-:Y:S01]  /*0480*/  FFMA R13, R10, R9, 0.0013391353422775864601 ;  /* 0x3aaf85ed0a0d7423 */ /* 0x000fe20000000009 */
[----:B-1----:R-:W-:-:S03]  /*0490*/  LEA R11, R14, -R15, 0x17 ;  /* 0x8000000f0e0b7211 */ /* 0x002fc600078eb8ff */
[----:B------:R-:W-:-:S04]  /*04a0*/  FFMA R13, R10, R13, 0.0096188392490148544312 ;  /* 0x3c1d98560a0d7423 */ /* 0x000fc8000000000d */
[----:B------:R-:W-:-:S04]  /*04b0*/  FFMA R13, R10, R13, 0.055503588169813156128 ;  /* 0x3d6357bb0a0d7423 */ /* 0x000fc8000000000d */
[----:B------:R-:W-:-:S04]  /*04c0*/  FFMA R13, R10, R13, 0.24022644758224487305 ;  /* 0x3e75fdec0a0d7423 */ /* 0x000fc8000000000d */
[----:B------:R-:W-:-:S04]  /*04d0*/  FFMA R13, R10, R13, 0.69314718246459960938 ;  /* 0x3f3172180a0d7423 */ /* 0x000fc8000000000d */
[----:B------:R-:W-:Y:S01]  /*04e0*/  FFMA R13, R10, R13, 1 ;  /* 0x3f8000000a0d7423 */ /* 0x000fe2000000000d */
[----:B------:R-:W-:-:S05]  /*04f0*/  IADD3 R10, PT, PT, R15, 0x7f000000, RZ ;  /* 0x7f0000000f0a7810 */ /* 0x000fca0007ffe0ff */
[----:B------:R-:W-:Y:S01]  /*0500*/  FMUL R10, R13, R10 ;  /* 0x0000000a0d0a7220 */ /* 0x000fe20000400000 */
[----:B------:R-:W-:-:S03]  /*0510*/  MOV R13, 0x3f800000 ;  /* 0x3f800000000d7802 */ /* 0x000fc60000000f00 */
[----:B------:R-:W-:Y:S01]  /*0520*/  FMUL R11, R10, R11 ;  /* 0x0000000b0a0b7220 */ /* 0x000fe20000400000 */
[----:B------:R-:W-:Y:S01]  /*0530*/  I2FP.F32.U32 R10, R0 ;  /* 0x00000000000a7245 */ /* 0x000fe20000201000 */
[----:B------:R-:W-:Y:S06]  /*0540*/  @!P1 BRA `(.L_x_14) ;  /* 0x0000000000789947 */ /* 0x000fec0003800000 */
[----:B------:R-:W-:-:S13]  /*0550*/  FSETP.NAN.AND P0, PT, |R7|, |R7|, PT ;  /* 0x400000070700720b */ /* 0x000fda0003f08200 */
[----:B------:R-:W-:Y:S01]  /*0560*/  @P0 FADD R13, R7, 2 ;  /* 0x40000000070d0421 */ /* 0x000fe20000000000 */
[----:B------:R-:W-:Y:S06]  /*0570*/  @P0 BRA `(.L_x_14) ;  /* 0x00000000006c0947 */ /* 0x000fec0003800000 */
[C---:B------:R-:W-:Y:S01]  /*0580*/  FMUL R13, R2.reuse, 2 ;  /* 0x40000000020d7820 */ /* 0x040fe20000400000 */
[----:B------:R-:W-:Y:S01]  /*0590*/  HFMA2 R17, -RZ, RZ, 0.64013671875, -15.109375 ;  /* 0x391fcb8eff117431 */ /* 0x000fe200000001ff */
[C---:B------:R-:W-:Y:S02]  /*05a0*/  FSETP.NEU.AND P0, PT, |R7|.reuse, +INF , PT ;  /* 0x7f8000000700780b */ /* 0x040fe40003f0d200 */
[----:B------:R-:W0:Y:S01]  /*05b0*/  FRND R0, R13 ;  /* 0x0000000d00007307 */ /* 0x000e220000201000 */
[----:B------:R-:W-:Y:S01]  /*05c0*/  FFMA R15, R2, 2, -R13 ;  /* 0x40000000020f7823 */ /* 0x000fe2000000080d */
[----:B------:R-:W-:Y:S02]  /*05d0*/  FSETP.NEU.AND P0, PT, R7, RZ, P0 ;  /* 0x000000ff0700720b */ /* 0x000fe4000070d000 */
[C---:B------:R-:W-:Y:S01]  /*05e0*/  FSETP.GT.AND P5, PT, |R13|.reuse, 152, PT ;  /* 0x431800000d00780b */ /* 0x040fe20003fa4200 */
[----:B------:R-:W-:Y:S01]  /*05f0*/  FFMA R15, R8, 2, R15 ;  /* 0x40000000080f7823 */ /* 0x000fe2000000000f */
[----:B0-----:R-:W-:Y:S01]  /*0600*/  FADD R12, R13, -R0 ;  /* 0x800000000d0c7221 */ /* 0x001fe20000000000 */
[----:B------:R-:W-:-:S03]  /*0610*/  FSETP.GT.AND P4, PT, R0, RZ, PT ;  /* 0x000000ff0000720b */ /* 0x000fc60003f84000 */
[----:B------:R-:W-:Y:S01]  /*0620*/  FADD R12, R12, R15 ;  /* 0x0000000f0c0c7221 */ /* 0x000fe20000000000 */
[----:B------:R-:W-:Y:S02]  /*0630*/  SEL R0, RZ, 0x83000000, P4 ;  /* 0x83000000ff007807 */ /* 0x000fe40002000000 */
[----:B------:R-:W-:Y:S01]  /*0640*/  FSETP.GEU.AND P4, PT, R13, RZ, PT ;  /* 0x000000ff0d00720b */ /* 0x000fe20003f8e000 */
[----:B------:R-:W-:Y:S01]  /*0650*/  FFMA R15, R12, R17, 0.0013391353422775864601 ;  /* 0x3aaf85ed0c0f7423 */ /* 0x000fe20000000011 */
[----:B------:R-:W-:-:S03]  /*0660*/  IADD3 R14, PT, PT, R0, 0x7f000000, RZ ;  /* 0x7f000000000e7810 */ /* 0x000fc60007ffe0ff */
[C---:B------:R-:W-:Y:S02]  /*0670*/  FFMA R17, R12.reuse, R15, 0.0096188392490148544312 ;  /* 0x3c1d98560c117423 */ /* 0x040fe4000000000f */
[----:B------:R0:W1:Y:S02]  /*0680*/  F2I.NTZ R15, R13 ;  /* 0x0000000d000f7305 */ /* 0x0000640000203100 */
[----:B------:R-:W-:-:S04]  /*0690*/  FFMA R17, R12, R17, 0.055503588169813156128 ;  /* 0x3d6357bb0c117423 */ /* 0x000fc80000000011 */
[----:B------:R-:W-:Y:S01]  /*06a0*/  FFMA R17, R12, R17, 0.24022644758224487305 ;  /* 0x3e75fdec0c117423 */ /* 0x000fe20000000011 */
[----:B0-----:R-:W-:-:S03]  /*06b0*/  FSEL R13, RZ, +INF , !P4 ;  /* 0x7f800000ff0d7808 */ /* 0x001fc60006000000 */
[----:B------:R-:W-:-:S04]  /*06c0*/  FFMA R17, R12, R17, 0.69314718246459960938 ;  /* 0x3f3172180c117423 */ /* 0x000fc80000000011 */
[----:B------:R-:W-:Y:S01]  /*06d0*/  FFMA R17, R12, R17, 1 ;  /* 0x3f8000000c117423 */ /* 0x000fe20000000011 */
[----:B-1----:R-:W-:Y:S01]  /*06e0*/  LEA R15, R15, -R0, 0x17 ;  /* 0x800000000f0f7211 */ /* 0x002fe200078eb8ff */
[----:B------:R-:W-:Y:S02]  /*06f0*/  @!P0 FADD R0, R7, R7 ;  /* 0x0000000707008221 */ /* 0x000fe40000000000 */
[----:B------:R-:W-:-:S04]  /*0700*/  FMUL R14, R14, R17 ;  /* 0x000000110e0e7220 */ /* 0x000fc80000400000 */
[----:B------:R-:W-:Y:S01]  /*0710*/  @!P5 FMUL R13, R15, R14 ;  /* 0x0000000e0f0dd220 */ /* 0x000fe20000400000 */
[----:B------:R-:W-:-:S07]  /*0720*/  @!P0 LOP3.LUT R13, R0, 0x7fffffff, RZ, 0xc0, !PT ;  /* 0x7fffffff000d8812 */ /* 0x000fce00078ec0ff */
.L_x_14:
[----:B------:R-:W-:Y:S05]  /*0730*/  BSYNC.RECONVERGENT B0 ;  /* 0x0000000000007941 */ /* 0x000fea0003800200 */
.L_x_13:
[----:B------:R-:W-:Y:S01]  /*0740*/  BSSY.RECONVERGENT B0, `(.L_x_15) ;  /* 0x000000e000007945 */ /* 0x000fe20003800200 */
[----:B------:R-:W-:Y:S01]  /*0750*/  FMUL R0, R10, R13 ;  /* 0x0000000d0a007220 */ /* 0x000fe20000400000 */
[----:B------:R-:W-:Y:S02]  /*0760*/  @P2 FSEL R11, RZ, +INF , !P3 ;  /* 0x7f800000ff0b2808 */ /* 0x000fe40005800000 */
[----:B------:R-:W-:Y:S05]  /*0770*/  @!P1 BRA `(.L_x_16) ;  /* 0x0000000000289947 */ /* 0x000fea0003800000 */
[----:B------:R-:W-:-:S13]  /*0780*/  FSETP.NAN.AND P0, PT, |R7|, |R7|, PT ;  /* 0x400000070700720b */ /* 0x000fda0003f08200 */
[----:B------:R-:W-:Y:S01]  /*0790*/  @P0 FADD R3, R7, 3 ;  /* 0x4040000007030421 */ /* 0x000fe20000000000 */
[----:B------:R-:W-:Y:S06]  /*07a0*/  @P0 BRA `(.L_x_16) ;  /* 0x00000000001c0947 */ /* 0x000fec0003800000 */
[----:B------:R-:W-:-:S04]  /*07b0*/  FSETP.NEU.AND P0, PT, |R7|, +INF , PT ;  /* 0x7f8000000700780b */ /* 0x000fc80003f0d200 */
[----:B------:R-:W-:-:S13]  /*07c0*/  FSETP.NEU.AND P0, PT, R7, RZ, P0 ;  /* 0x000000ff0700720b */ /* 0x000fda000070d000 */
[----:B------:R-:W-:Y:S01]  /*07d0*/  @!P0 FADD R3, R7, R7 ;  /* 0x0000000707038221 */ /* 0x000fe20000000000 */
[----:B------:R-:W-:Y:S06]  /*07e0*/  @!P0 BRA `(.L_x_16) ;  /* 0x00000000000c8947 */ /* 0x000fec0003800000 */
[----:B------:R-:W-:Y:S02]  /*07f0*/  FSETP.GEU.AND P0, PT, R5, R4, PT ;  /* 0x000000040500720b */ /* 0x000fe40003f0e000 */
[----:B------:R-:W-:-:S11]  /*0800*/  MOV R3, R11 ;  /* 0x0000000b00037202 */ /* 0x000fd60000000f00 */
[----:B------:R-:W-:-:S07]  /*0810*/  @!P0 FADD R3, -R11, -RZ ;  /* 0x800000ff0b038221 */ /* 0x000fce0000000100 */
.L_x_16:
[----:B------:R-:W-:Y:S05]  /*0820*/  BSYNC.RECONVERGENT B0 ;  /* 0x0000000000007941 */ /* 0x000fea0003800200 */
.L_x_15:
[C---:B------:R-:W-:Y:S01]  /*0830*/  FMUL R11, R2.reuse, 5 ;  /* 0x40a00000020b7820 */ /* 0x040fe20000400000 */
[----:B------:R-:W-:Y:S03]  /*0840*/  BSSY.RECONVERGENT B0, `(.L_x_17) ;  /* 0x0000034000007945 */ /* 0x000fe60003800200 */
[----:B------:R-:W0:Y:S01]  /*0850*/  FRND R12, R11 ;  /* 0x0000000b000c7307 */ /* 0x000e220000201000 */
[----:B------:R-:W-:Y:S01]  /*0860*/  FFMA R13, R2, 5, -R11 ;  /* 0x40a00000020d7823 */ /* 0x000fe2000000080b */
[C---:B------:R-:W-:Y:S02]  /*0870*/  FSETP.GT.AND P2, PT, |R11|.reuse, 152, PT ;  /* 0x431800000b00780b */ /* 0x040fe40003f44200 */
[----:B------:R-:W-:Y:S01]  /*0880*/  FSETP.GEU.AND P3, PT, R11, RZ, PT ;  /* 0x000000ff0b00720b */ /* 0x000fe20003f6e000 */
[----:B------:R-:W-:-:S03]  /*0890*/  FFMA R13, R8, 5, R13 ;  /* 0x40a00000080d7823 */ /* 0x000fc6000000000d */
[----:B------:R-:W1:Y:S01]  /*08a0*/  F2I.NTZ R15, R11 ;  /* 0x0000000b000f7305 */ /* 0x000e620000203100 */
[----:B0-----:R-:W-:Y:S01]  /*08b0*/  FADD R14, R11, -R12 ;  /* 0x8000000c0b0e7221 */ /* 0x001fe20000000000 */
[----:B------:R-:W-:-:S03]  /*08c0*/  FSETP.GT.AND P0, PT, R12, RZ, PT ;  /* 0x000000ff0c00720b */ /* 0x000fc60003f04000 */
[----:B------:R-:W-:Y:S01]  /*08d0*/  FADD R14, R13, R14 ;  /* 0x0000000e0d0e7221 */ /* 0x000fe20000000000 */
[----:B------:R-:W-:-:S03]  /*08e0*/  SEL R12, RZ, 0x83000000, P0 ;  /* 0x83000000ff0c7807 */ /* 0x000fc60000000000 */
[----:B------:R-:W-:Y:S01]  /*08f0*/  FFMA R13, R14, R9, 0.0013391353422775864601 ;  /* 0x3aaf85ed0e0d7423 */ /* 0x000fe20000000009 */
[----:B------:R-:W-:Y:S02]  /*0900*/  IADD3 R16, PT, PT, R12, 0x7f000000, RZ ;  /* 0x7f0000000c107810 */ /* 0x000fe40007ffe0ff */
[----:B-1----:R-:W-:Y:S01]  /*0910*/  LEA R12, R15, -R12, 0x17 ;  /* 0x8000000c0f0c7211 */ /* 0x002fe200078eb8ff */
[----:B------:R-:W-:-:S04]  /*0920*/  FFMA R13, R14, R13, 0.0096188392490148544312 ;  /* 0x3c1d98560e0d7423 */ /* 0x000fc8000000000d */
[----:B------:R-:W-:-:S04]  /*0930*/  FFMA R13, R14, R13, 0.055503588169813156128 ;  /* 0x3d6357bb0e0d7423 */ /* 0x000fc8000000000d */
[----:B------:R-:W-:-:S04]  /*0940*/  FFMA R13, R14, R13, 0.24022644758224487305 ;  /* 0x3e75fdec0e0d7423 */ /* 0x000fc8000000000d */
[----:B------:R-:W-:-:S04]  /*0950*/  FFMA R13, R14, R13, 0.69314718246459960938 ;  /* 0x3f3172180e0d7423 */ /* 0x000fc8000000000d */
[----:B------:R-:W-:-:S04]  /*0960*/  FFMA R13, R14, R13, 1 ;  /* 0x3f8000000e0d7423 */ /* 0x000fc8000000000d */
[----:B------:R-:W-:-:S04]  /*0970*/  FMUL R13, R13, R16 ;  /* 0x000000100d0d7220 */ /* 0x000fc80000400000 */
[----:B------:R-:W-:Y:S01]  /*0980*/  FMUL R11, R13, R12 ;  /* 0x0000000c0d0b7220 */ /* 0x000fe20000400000 */
[----:B------:R-:W-:Y:S01]  /*0990*/  HFMA2 R13, -RZ, RZ, 1.875, 0 ;  /* 0x3f800000ff0d7431 */ /* 0x000fe200000001ff */
[----:B------:R-:W-:Y:S06]  /*09a0*/  @!P1 BRA `(.L_x_18) ;  /* 0x0000000000749947 */ /* 0x000fec0003800000 */
[----:B------:R-:W-:-:S13]  /*09b0*/  FSETP.NAN.AND P0, PT, |R7|, |R7|, PT ;  /* 0x400000070700720b */ /* 0x000fda0003f08200 */
[----:B------:R-:W-:Y:S01]  /*09c0*/  @P0 FADD R13, R7, 4 ;  /* 0x40800000070d0421 */ /* 0x000fe20000000000 */
[----:B------:R-:W-:Y:S06]  /*09d0*/  @P0 BRA `(.L_x_18) ;  /* 0x0000000000680947 */ /* 0x000fec0003800000 */
[----:B------:R-:W-:Y:S01]  /*09e0*/  FMUL R13, R2, 4 ;  /* 0x40800000020d7820 */ /* 0x000fe20000400000 */
[----:B------:R-:W-:-:S03]  /*09f0*/  FSETP.NEU.AND P0, PT, |R7|, +INF , PT ;  /* 0x7f8000000700780b */ /* 0x000fc60003f0d200 */
        /* <DEDUP_REMOVED lines=24> */
.L_x_18:
[----:B------:R-:W-:Y:S05]  /*0b80*/  BSYNC.RECONVERGENT B0 ;  /* 0x0000000000007941 */ /* 0x000fea0003800200 */
.L_x_17:
[----:B------:R-:W-:Y:S01]  /*0b90*/  BSSY.RECONVERGENT B0, `(.L_x_19) ;  /* 0x0000010000007945 */ /* 0x000fe20003800200 */
[C---:B------:R-:W-:Y:S01]  /*0ba0*/  FMUL R3, R10.reuse, R3 ;  /* 0x000000030a037220 */ /* 0x040fe20000400000 */
[----:B------:R-:W-:Y:S01]  /*0bb0*/  MOV R9, 0x3f800000 ;  /* 0x3f80000000097802 */ /* 0x000fe20000000f00 */
[----:B------:R-:W-:Y:S01]  /*0bc0*/  FMUL R2, R10, R13 ;  /* 0x0000000d0a027220 */ /* 0x000fe20000400000 */
[----:B------:R-:W-:Y:S01]  /*0bd0*/  @P2 FSEL R11, RZ, +INF , !P3 ;  /* 0x7f800000ff0b2808 */ /* 0x000fe20005800000 */
[----:B------:R-:W-:Y:S06]  /*0be0*/  @!P1 BRA `(.L_x_20) ;  /* 0x0000000000289947 */ /* 0x000fec0003800000 */
        /* <DEDUP_REMOVED lines=10> */
.L_x_20:
[----:B------:R-:W-:Y:S05]  /*0c90*/  BSYNC.RECONVERGENT B0 ;  /* 0x0000000000007941 */ /* 0x000fea0003800200 */
.L_x_19:
[----:B------:R-:W0:Y:S01]  /*0ca0*/  LDCU UR4, c[0x0][0x38c] ;  /* 0x00007180ff0477ac */ /* 0x000e220008000800 */
[----:B------:R-:W-:Y:S01]  /*0cb0*/  FMUL R4, R10, R9 ;  /* 0x000000090a047220 */ /* 0x000fe20000400000 */
[----:B------:R-:W-:Y:S01]  /*0cc0*/  BSSY.RECONVERGENT B0, `(.L_x_21) ;  /* 0x000000d000007945 */ /* 0x000fe20003800200 */
[----:B0-----:R-:W-:-:S04]  /*0cd0*/  I2FP.F32.S32 R5, UR4 ;  /* 0x0000000400057c45 */ /* 0x001fc80008201400 */
[----:B------:R-:W0:Y:S08]  /*0ce0*/  MUFU.RCP R8, R5 ;  /* 0x0000000500087308 */ /* 0x000e300000001000 */
[----:B------:R-:W1:Y:S01]  /*0cf0*/  FCHK P0, R4, R5 ;  /* 0x0000000504007302 */ /* 0x000e620000000000 */
[----:B0-----:R-:W-:-:S04]  /*0d00*/  FFMA R7, -R5, R8, 1 ;  /* 0x3f80000005077423 */ /* 0x001fc80000000108 */
[----:B------:R-:W-:-:S04]  /*0d10*/  FFMA R7, R8, R7, R8 ;  /* 0x0000000708077223 */ /* 0x000fc80000000008 */
[----:B------:R-:W-:-:S04]  /*0d20*/  FFMA R8, R4, R7, RZ ;  /* 0x0000000704087223 */ /* 0x000fc800000000ff */
[----:B------:R-:W-:-:S04]  /*0d30*/  FFMA R9, -R5, R8, R4 ;  /* 0x0000000805097223 */ /* 0x000fc80000000104 */
[----:B------:R-:W-:Y:S01]  /*0d40*/  FFMA R7, R7, R9, R8 ;  /* 0x0000000907077223 */ /* 0x000fe20000000008 */
[----:B-1----:R-:W-:Y:S06]  /*0d50*/  @!P0 BRA `(.L_x_22) ;  /* 0x00000000000c8947 */ /* 0x002fec0003800000 */
[----:B------:R-:W-:-:S07]  /*0d60*/  MOV R12, 0xd80 ;  /* 0x00000d80000c7802 */ /* 0x000fce0000000f00 */
[----:B------:R-:W-:Y:S05]  /*0d70*/  CALL.REL.NOINC `($__internal_1_$__cuda_sm3x_div_rn_noftz_f32_slowpath) ;  /* 0x0000000000e47944 */ /* 0x000fea0003c00000 */
[----:B------:R-:W-:-:S07]  /*0d80*/  MOV R7, R4 ;  /* 0x0000000400077202 */ /* 0x000fce0000000f00 */
.L_x_22:
[----:B------:R-:W-:Y:S05]  /*0d90*/  BSYNC.RECONVERGENT B0 ;  /* 0x0000000000007941 */ /* 0x000fea0003800200 */
.L_x_21:
[----:B------:R-:W0:Y:S01]  /*0da0*/  MUFU.RCP R4, R5 ;  /* 0x0000000500047308 */ /* 0x000e220000001000 */
[----:B------:R-:W1:Y:S01]  /*0db0*/  LDC.64 R8, c[0x0][0x398] ;  /* 0x0000e600ff087b82 */ /* 0x000e620000000a00 */
[----:B------:R-:W-:Y:S06]  /*0dc0*/  BSSY.RECONVERGENT B0, `(.L_x_23) ;  /* 0x000000d000007945 */ /* 0x000fec0003800200 */
[----:B------:R-:W2:Y:S01]  /*0dd0*/  FCHK P0, R0, R5 ;  /* 0x0000000500007302 */ /* 0x000ea20000000000 */
[----:B0-----:R-:W-:-:S04]  /*0de0*/  FFMA R11, -R5, R4, 1 ;  /* 0x3f800000050b7423 */ /* 0x001fc80000000104 */
[----:B------:R-:W-:-:S04]  /*0df0*/  FFMA R13, R4, R11, R4 ;  /* 0x0000000b040d7223 */ /* 0x000fc80000000004 */
[----:B------:R-:W-:Y:S01]  /*0e00*/  FFMA R4, R0, R13, RZ ;  /* 0x0000000d00047223 */ /* 0x000fe200000000ff */
[----:B-1----:R-:W-:-:S04]  /*0e10*/  IMAD.WIDE R8, R6, 0x4, R8 ;  /* 0x0000000406087825 */ /* 0x002fc800078e0208 */
[----:B------:R-:W-:-:S04]  /*0e20*/  FFMA R11, -R5, R4, R0 ;  /* 0x00000004050b7223 */ /* 0x000fc80000000100 */
[----:B------:R-:W-:Y:S01]  /*0e30*/  FFMA R13, R13, R11, R4 ;  /* 0x0000000b0d0d7223 */ /* 0x000fe20000000004 */
[----:B--2---:R-:W-:Y:S06]  /*0e40*/  @!P0 BRA `(.L_x_24) ;  /* 0x0000000000108947 */ /* 0x004fec0003800000 */
[----:B------:R-:W-:Y:S01]  /*0e50*/  IMAD.MOV.U32 R4, RZ, RZ, R0 ;  /* 0x000000ffff047224 */ /* 0x000fe200078e0000 */
[----:B------:R-:W-:-:S07]  /*0e60*/  MOV R12, 0xe80 ;  /* 0x00000e80000c7802 */ /* 0x000fce0000000f00 */
[----:B------:R-:W-:Y:S05]  /*0e70*/  CALL.REL.NOINC `($__internal_1_$__cuda_sm3x_div_rn_noftz_f32_slowpath) ;  /* 0x0000000000a47944 */ /* 0x000fea0003c00000 */
[----:B------:R-:W-:-:S07]  /*0e80*/  MOV R13, R4 ;  /* 0x00000004000d7202 */ /* 0x000fce0000000f00 */
.L_x_24:
[----:B------:R-:W-:Y:S05]  /*0e90*/  BSYNC.RECONVERGENT B0 ;  /* 0x0000000000007941 */ /* 0x000fea0003800200 */
.L_x_23:
[----:B------:R-:W0:Y:S01]  /*0ea0*/  MUFU.RCP R0, R5 ;  /* 0x0000000500007308 */ /* 0x000e220000001000 */
[----:B------:R-:W1:Y:S01]  /*0eb0*/  LDC.64 R10, c[0x0][0x3a0] ;  /* 0x0000e800ff0a7b82 */ /* 0x000e620000000a00 */
[----:B------:R2:W-:Y:S01]  /*0ec0*/  REDG.E.ADD.F32.FTZ.RN.STRONG.GPU desc[UR6][R8.64], R13 ;  /* 0x0000000d080079a6 */ /* 0x0005e2000c12f306 */
[----:B------:R-:W-:Y:S05]  /*0ed0*/  BSSY.RECONVERGENT B0, `(.L_x_25) ;  /* 0x000000d000007945 */ /* 0x000fea0003800200 */
[----:B------:R-:W3:Y:S01]  /*0ee0*/  FCHK P0, R3, R5 ;  /* 0x0000000503007302 */ /* 0x000ee20000000000 */
[----:B0-----:R-:W-:-:S04]  /*0ef0*/  FFMA R15, -R5, R0, 1 ;  /* 0x3f800000050f7423 */ /* 0x001fc80000000100 */
[----:B------:R-:W-:-:S04]  /*0f00*/  FFMA R17, R0, R15, R0 ;  /* 0x0000000f00117223 */ /* 0x000fc80000000000 */
[----:B------:R-:W-:Y:S01]  /*0f10*/  FFMA R0, R3, R17, RZ ;  /* 0x0000001103007223 */ /* 0x000fe200000000ff */
[----:B-1----:R-:W-:-:S04]  /*0f20*/  IMAD.WIDE R10, R6, 0x4, R10 ;  /* 0x00000004060a7825 */ /* 0x002fc800078e020a */
[----:B------:R-:W-:-:S04]  /*0f30*/  FFMA R15, -R5, R0, R3 ;  /* 0x00000000050f7223 */ /* 0x000fc80000000103 */
[----:B------:R-:W-:Y:S01]  /*0f40*/  FFMA R15, R17, R15, R0 ;  /* 0x0000000f110f7223 */ /* 0x000fe20000000000 */
[----:B--23--:R-:W-:Y:S06]  /*0f50*/  @!P0 BRA `(.L_x_26) ;  /* 0x0000000000108947 */ /* 0x00cfec0003800000 */
[----:B------:R-:W-:Y:S02]  /*0f60*/  MOV R4, R3 ;  /* 0x0000000300047202 */ /* 0x000fe40000000f00 */
[----:B------:R-:W-:-:S07]  /*0f70*/  MOV R12, 0xf90 ;  /* 0x00000f90000c7802 */ /* 0x000fce0000000f00 */
[----:B------:R-:W-:Y:S05]  /*0f80*/  CALL.REL.NOINC `($__internal_1_$__cuda_sm3x_div_rn_noftz_f32_slowpath) ;  /* 0x0000000000607944 */ /* 0x000fea0003c00000 */
[----:B------:R-:W-:-:S07]  /*0f90*/  MOV R15, R4 ;  /* 0x00000004000f7202 */ /* 0x000fce0000000f00 */
.L_x_26:
[----:B------:R-:W-:Y:S05]  /*0fa0*/  BSYNC.RECONVERGENT B0 ;  /* 0x0000000000007941 */ /* 0x000fea0003800200 */
.L_x_25:
        /* <DEDUP_REMOVED lines=16> */
.L_x_28:
[----:B------:R-:W-:Y:S05]  /*10b0*/  BSYNC.RECONVERGENT B0 ;  /* 0x0000000000007941 */ /* 0x000fea0003800200 */
.L_x_27:
[----:B------:R-:W0:Y:S01]  /*10c0*/  LDC.64 R2, c[0x0][0x3b0] ;  /* 0x0000ec00ff027b82 */ /* 0x000e220000000a00 */
[----:B------:R-:W-:Y:S01]  /*10d0*/  REDG.E.ADD.F32.FTZ.RN.STRONG.GPU desc[UR6][R8.64], R13 ;  /* 0x0000000d080079a6 */ /* 0x000fe2000c12f306 */
[----:B0-----:R-:W-:-:S05]  /*10e0*/  IMAD.WIDE R2, R6, 0x4, R2 ;  /* 0x0000000406027825 */ /* 0x001fca00078e0202 */
[----:B------:R-:W-:Y:S01]  /*10f0*/  REDG.E.ADD.F32.FTZ.RN.STRONG.GPU desc[UR6][R2.64], R7 ;  /* 0x00000007020079a6 */ /* 0x000fe2000c12f306 */
[----:B------:R-:W-:Y:S05]  /*1100*/  EXIT ;  /* 0x000000000000794d */ /* 0x000fea0003800000 */
        .weak           $__internal_1_$__cuda_sm3x_div_rn_noftz_f32_slowpath
        .type           $__internal_1_$__cuda_sm3x_div_rn_noftz_f32_slowpath,@function
        .size           $__internal_1_$__cuda_sm3x_div_rn_noftz_f32_slowpath,(.L_x_60 - $__internal_1_$__cuda_sm3x_div_rn_noftz_f32_slowpath)
$__internal_1_$__cuda_sm3x_div_rn_noftz_f32_slowpath:
[----:B------:R-:W-:Y:S01]  /*1110*/  SHF.R.U32.HI R13, RZ, 0x17, R5 ;  /* 0x00000017ff0d7819 */ /* 0x000fe20000011605 */
[----:B------:R-:W-:Y:S01]  /*1120*/  BSSY.RECONVERGENT B1, `(.L_x_29) ;  /* 0x0000063000017945 */ /* 0x000fe20003800200 */
[----:B------:R-:W-:Y:S02]  /*1130*/  SHF.R.U32.HI R14, RZ, 0x17, R4 ;  /* 0x00000017ff0e7819 */ /* 0x000fe40000011604 */
[----:B------:R-:W-:Y:S02]  /*1140*/  LOP3.LUT R13, R13, 0xff, RZ, 0xc0, !PT ;  /* 0x000000ff0d0d7812 */ /* 0x000fe400078ec0ff */
[----:B------:R-:W-:Y:S02]  /*1150*/  LOP3.LUT R17, R14, 0xff, RZ, 0xc0, !PT ;  /* 0x000000ff0e117812 */ /* 0x000fe400078ec0ff */
[----:B------:R-:W-:Y:S02]  /*1160*/  IADD3 R18, PT, PT, R13, -0x1, RZ ;  /* 0xffffffff0d127810 */ /* 0x000fe40007ffe0ff */
[----:B------:R-:W-:-:S02]  /*1170*/  IADD3 R16, PT, PT, R17, -0x1, RZ ;  /* 0xffffffff11107810 */ /* 0x000fc40007ffe0ff */
[----:B------:R-:W-:Y:S02]  /*1180*/  ISETP.GT.U32.AND P0, PT, R18, 0xfd, PT ;  /* 0x000000fd1200780c */ /* 0x000fe40003f04070 */
[----:B------:R-:W-:Y:S02]  /*1190*/  MOV R15, R5 ;  /* 0x00000005000f7202 */ /* 0x000fe40000000f00 */
        /* <DEDUP_REMOVED lines=22> */
[----:B------:R-:W-:Y:S02]  /*1300*/  @!P0 IMAD.MOV.U32 R14, RZ, RZ, -0x40 ;  /* 0xffffffc0ff0e8424 */ /* 0x000fe400078e00ff */
[----:B------:R-:W-:Y:S01]  /*1310*/  @!P0 FFMA R4, R4, 1.84467440737095516160e+19, RZ ;  /* 0x5f80000004048823 */ /* 0x000fe200000000ff */
[----:B------:R-:W-:Y:S02]  /*1320*/  @!P1 FFMA R15, R5, 1.84467440737095516160e+19, RZ ;  /* 0x5f800000050f9823 */ /* 0x000fe400000000ff */
[----:B------:R-:W-:-:S07]  /*1330*/  @!P1 IADD3 R14, PT, PT, R14, 0x40, RZ ;  /* 0x000000400e0e9810 */ /* 0x000fce0007ffe0ff */
.L_x_30:
[----:B------:R-:W-:Y:S01]  /*1340*/  LEA R16, R13, 0xc0800000, 0x17 ;  /* 0xc08000000d107811 */ /* 0x000fe200078eb8ff */
[----:B------:R-:W-:Y:S01]  /*1350*/  BSSY.RECONVERGENT B2, `(.L_x_35) ;  /* 0x0000036000027945 */ /* 0x000fe20003800200 */
[----:B------:R-:W-:Y:S02]  /*1360*/  IADD3 R17, PT, PT, R17, -0x7f, RZ ;  /* 0xffffff8111117810 */ /* 0x000fe40007ffe0ff */
[----:B------:R-:W-:-:S03]  /*1370*/  IADD3 R18, PT, PT, -R16, R15, RZ ;  /* 0x0000000f10127210 */ /* 0x000fc60007ffe1ff */
[C---:B------:R-:W-:Y:S01]  /*1380*/  IMAD R4, R17.reuse, -0x800000, R4 ;  /* 0xff80000011047824 */ /* 0x040fe200078e0204 */
[----:B------:R-:W0:Y:S01]  /*1390*/  MUFU.RCP R15, R18 ;  /* 0x00000012000f7308 */ /* 0x000e220000001000 */
[----:B------:R-:W-:Y:S01]  /*13a0*/  FADD.FTZ R19, -R18, -RZ ;  /* 0x800000ff12137221 */ /* 0x000fe20000010100 */
[----:B------:R-:W-:-:S04]  /*13b0*/  IADD3 R17, PT, PT, R17, 0x7f, -R13 ;  /* 0x0000007f11117810 */ /* 0x000fc80007ffe80d */
[----:B------:R-:W-:Y:S01]  /*13c0*/  IADD3 R17, PT, PT, R17, R14, RZ ;  /* 0x0000000e11117210 */ /* 0x000fe20007ffe0ff */
[----:B0-----:R-:W-:-:S04]  /*13d0*/  FFMA R16, R15, R19, 1 ;  /* 0x3f8000000f107423 */ /* 0x001fc80000000013 */
        /* <DEDUP_REMOVED lines=19> */
[-CC-:B------:R-:W-:Y:S01]  /*1510*/  FFMA.RZ R13, R15, R19.reuse, R16.reuse ;  /* 0x000000130f0d7223 */ /* 0x180fe2000000c010 */
[C---:B------:R-:W-:Y:S02]  /*1520*/  ISETP.NE.AND P2, PT, R18.reuse, RZ, PT ;  /* 0x000000ff1200720c */ /* 0x040fe40003f45270 */
[C---:B------:R-:W-:Y:S02]  /*1530*/  ISETP.NE.AND P1, PT, R18.reuse, RZ, PT ;  /* 0x000000ff1200720c */ /* 0x040fe40003f25270 */
[----:B------:R-:W-:Y:S01]  /*1540*/  LOP3.LUT R14, R13, 0x7fffff, RZ, 0xc0, !PT ;  /* 0x007fffff0d0e7812 */ /* 0x000fe200078ec0ff */
[CCC-:B------:R-:W-:Y:S01]  /*1550*/  FFMA.RP R13, R15.reuse, R19.reuse, R16.reuse ;  /* 0x000000130f0d7223 */ /* 0x1c0fe20000008010 */
[----:B------:R-:W-:Y:S01]  /*1560*/  FFMA.RM R16, R15, R19, R16 ;  /* 0x000000130f107223 */ /* 0x000fe20000004010 */
        /* <DEDUP_REMOVED lines=16> */
.L_x_37:
[----:B------:R-:W-:-:S04]  /*1670*/  LOP3.LUT R4, R4, 0x80000000, RZ, 0xc0, !PT ;  /* 0x8000000004047812 */ /* 0x000fc800078ec0ff */
[----:B------:R-:W-:Y:S01]  /*1680*/  LOP3.LUT R4, R4, 0x7f800000, RZ, 0xfc, !PT ;  /* 0x7f80000004047812 */ /* 0x000fe200078efcff */
[----:B------:R-:W-:Y:S06]  /*1690*/  BRA `(.L_x_38) ;  /* 0x0000000000047947 */ /* 0x000fec0003800000 */
.L_x_36:
[----:B------:R-:W-:-:S07]  /*16a0*/  LEA R4, R17, R4, 0x17 ;  /* 0x0000000411047211 */ /* 0x000fce00078eb8ff */
.L_x_38:
[----:B------:R-:W-:Y:S05]  /*16b0*/  BSYNC.RECONVERGENT B2 ;  /* 0x0000000000027941 */ /* 0x000fea0003800200 */
.L_x_35:
[----:B------:R-:W-:Y:S05]  /*16c0*/  BRA `(.L_x_39) ;  /* 0x0000000000207947 */ /* 0x000fea0003800000 */
.L_x_34:
[----:B------:R-:W-:-:S04]  /*16d0*/  LOP3.LUT R4, R15, 0x80000000, R4, 0x48, !PT ;  /* 0x800000000f047812 */ /* 0x000fc800078e4804 */
[----:B------:R-:W-:Y:S01]  /*16e0*/  LOP3.LUT R4, R4, 0x7f800000, RZ, 0xfc, !PT ;  /* 0x7f80000004047812 */ /* 0x000fe200078efcff */
[----:B------:R-:W-:Y:S06]  /*16f0*/  BRA `(.L_x_39) ;  /* 0x0000000000147947 */ /* 0x000fec0003800000 */
.L_x_33:
[----:B------:R-:W-:Y:S01]  /*1700*/  LOP3.LUT R4, R15, 0x80000000, R4, 0x48, !PT ;  /* 0x800000000f047812 */ /* 0x000fe200078e4804 */
[----:B------:R-:W-:Y:S06]  /*1710*/  BRA `(.L_x_39) ;  /* 0x00000000000c7947 */ /* 0x000fec0003800000 */
.L_x_32:
[----:B------:R-:W0:Y:S01]  /*1720*/  MUFU.RSQ R4, -QNAN ;  /* 0xffc0000000047908 */ /* 0x000e220000001400 */
[----:B------:R-:W-:Y:S05]  /*1730*/  BRA `(.L_x_39) ;  /* 0x0000000000047947 */ /* 0x000fea0003800000 */
.L_x_31:
[----:B------:R-:W-:-:S07]  /*1740*/  FADD.FTZ R4, R4, R5 ;  /* 0x0000000504047221 */ /* 0x000fce0000010000 */
.L_x_39:
[----:B------:R-:W-:Y:S05]  /*1750*/  BSYNC.RECONVERGENT B1 ;  /* 0x0000000000017941 */ /* 0x000fea0003800200 */
.L_x_29:
[----:B------:R-:W-:-:S04]  /*1760*/  HFMA2 R13, -RZ, RZ, 0, 0 ;  /* 0x00000000ff0d7431 */ /* 0x000fc800000001ff */
[----:B0-----:R-:W-:Y:S05]  /*1770*/  RET.REL.NODEC R12 `(_Z22kernCalcCentralMomentsPjiiPfS0_S0_S0_S0_) ;  /* 0xffffffe80c207950 */ /* 0x001fea0003c3ffff */
.L_x_40:
        /* <DEDUP_REMOVED lines=16> */
.L_x_60:


//--------------------- .text._Z30kernCalcMeanMedianMaxMinBinaryPjiPfS_S_ --------------------------
	.section	.text._Z30kernCalcMeanMedianMaxMinBinaryPjiPfS_S_,"ax",@progbits
	.align	128
        .global         _Z30kernCalcMeanMedianMaxMinBinaryPjiPfS_S_
        .type           _Z30kernCalcMeanMedianMaxMinBinaryPjiPfS_S_,@function
        .size           _Z30kernCalcMeanMedianMaxMinBinaryPjiPfS_S_,(.L_x_64 - _Z30kernCalcMeanMedianMaxMinBinaryPjiPfS_S_)
        .other          _Z30kernCalcMeanMedianMaxMinBinaryPjiPfS_S_,@"STO_CUDA_ENTRY STV_DEFAULT"
_Z30kernCalcMeanMedianMaxMinBinaryPjiPfS_S_:
.text._Z30kernCalcMeanMedianMaxMinBinaryPjiPfS_S_:
[----:B------:R-:W-:Y:S01]  /*0000*/  LDC R1, c[0x0][0x37c] ;  /* 0x0000df00ff017b82 */ /* 0x000fe20000000800 */
[----:B------:R-:W-:Y:S05]  /*0010*/  EXIT ;  /* 0x000000000000794d */ /* 0x000fea0003800000 */
.L_x_41:
        /* <DEDUP_REMOVED lines=14> */
.L_x_64:


//--------------------- .text._Z24kernCalcMeanMedianMaxMinPjiiPfS_S_S_ --------------------------
	.section	.text._Z24kernCalcMeanMedianMaxMinPjiiPfS_S_S_,"ax",@progbits
	.align	128
        .global         _Z24kernCalcMeanMedianMaxMinPjiiPfS_S_S_
        .type           _Z24kernCalcMeanMedianMaxMinPjiiPfS_S_S_,@function
        .size           _Z24kernCalcMeanMedianMaxMinPjiiPfS_S_S_,(.L_x_61 - _Z24kernCalcMeanMedianMaxMinPjiiPfS_S_S_)
        .other          _Z24kernCalcMeanMedianMaxMinPjiiPfS_S_S_,@"STO_CUDA_ENTRY STV_DEFAULT"
_Z24kernCalcMeanMedianMaxMinPjiiPfS_S_S_:
.text._Z24kernCalcMeanMedianMaxMinPjiiPfS_S_S_:
[----:B------:R-:W-:Y:S01]  /*0000*/  LDC R1, c[0x0][0x37c] ;  /* 0x0000df00ff017b82 */ /* 0x000fe20000000800 */
[----:B------:R-:W0:Y:S01]  /*0010*/  S2R R2, SR_CTAID.Y ;  /* 0x0000000000027919 */ /* 0x000e220000002600 */
[----:B------:R-:W0:Y:S06]  /*0020*/  LDCU UR4, c[0x0][0x370] ;  /* 0x00006e00ff0477ac */ /* 0x000e2c0008000800 */
[----:B------:R-:W1:Y:S01]  /*0030*/  LDC.64 R6, c[0x0][0x380] ;  /* 0x0000e000ff067b82 */ /* 0x000e620000000a00 */
[----:B------:R-:W0:Y:S01]  /*0040*/  S2R R3, SR_CTAID.X ;  /* 0x0000000000037919 */ /* 0x000e220000002500 */
[----:B------:R-:W2:Y:S01]  /*0050*/  LDCU.64 UR8, c[0x0][0x388] ;  /* 0x00007100ff0877ac */ /* 0x000ea20008000a00 */
[----:B------:R-:W2:Y:S01]  /*0060*/  S2R R5, SR_TID.X ;  /* 0x0000000000057919 */ /* 0x000ea20000002100 */
[----:B------:R-:W3:Y:S01]  /*0070*/  LDCU.64 UR6, c[0x0][0x358] ;  /* 0x00006b00ff0677ac */ /* 0x000ee20008000a00 */
[----:B0-----:R-:W-:-:S04]  /*0080*/  IMAD R2, R2, UR4, R3 ;  /* 0x0000000402027c24 */ /* 0x001fc8000f8e0203 */
[----:B--2---:R-:W-:-:S04]  /*0090*/  IMAD R3, R2, UR9, R5 ;  /* 0x0000000902037c24 */ /* 0x004fc8000f8e0205 */
[----:B-1----:R-:W-:-:S06]  /*00a0*/  IMAD.WIDE.U32 R6, R3, 0x4, R6 ;  /* 0x0000000403067825 */ /* 0x002fcc00078e0006 */
[----:B---3--:R-:W2:Y:S01]  /*00b0*/  LDG.E R6, desc[UR6][R6.64] ;  /* 0x0000000606067981 */ /* 0x008ea2000c1e1900 */
[----:B------:R-:W0:Y:S01]  /*00c0*/  S2UR UR5, SR_CgaCtaId ;  /* 0x00000000000579c3 */ /* 0x000e220000008800 */
[----:B------:R-:W-:Y:S01]  /*00d0*/  I2FP.F32.S32 R3, UR8 ;  /* 0x0000000800037c45 */ /* 0x000fe20008201400 */
[----:B------:R-:W-:Y:S01]  /*00e0*/  UMOV UR4, 0x400 ;  /* 0x0000040000047882 */ /* 0x000fe20000000000 */
[----:B------:R-:W-:Y:S02]  /*00f0*/  BSSY.RECONVERGENT B0, `(.L_x_42) ;  /* 0x0000011000007945 */ /* 0x000fe40003800200 */
[----:B------:R-:W1:Y:S02]  /*0100*/  MUFU.RCP R8, R3 ;  /* 0x0000000300087308 */ /* 0x000e640000001000 */
[----:B-1----:R-:W-:Y:S01]  /*0110*/  FFMA R9, -R3, R8, 1 ;  /* 0x3f80000003097423 */ /* 0x002fe20000000108 */
[----:B0-----:R-:W-:-:S03]  /*0120*/  ULEA UR4, UR5, UR4, 0x18 ;  /* 0x0000000405047291 */ /* 0x001fc6000f8ec0ff */
[----:B------:R-:W-:-:S03]  /*0130*/  FFMA R9, R8, R9, R8 ;  /* 0x0000000908097223 */ /* 0x000fc60000000008 */
[----:B------:R-:W-:Y:S01]  /*0140*/  LEA R4, R5, UR4, 0x2 ;  /* 0x0000000405047c11 */ /* 0x000fe2000f8e10ff */
[----:B--2---:R-:W-:-:S04]  /*0150*/  IMAD R0, R6, R5, RZ ;  /* 0x0000000506007224 */ /* 0x004fc800078e02ff */
[----:B------:R0:W-:Y:S01]  /*0160*/  STS [R4], R6 ;  /* 0x0000000604007388 */ /* 0x0001e20000000800 */
[----:B------:R-:W-:-:S04]  /*0170*/  I2FP.F32.U32 R0, R0 ;  /* 0x0000000000007245 */ /* 0x000fc80000201000 */
[----:B------:R-:W1:Y:S01]  /*0180*/  FCHK P0, R0, R3 ;  /* 0x0000000300007302 */ /* 0x000e620000000000 */
[----:B------:R-:W-:-:S04]  /*0190*/  FFMA R8, R0, R9, RZ ;  /* 0x0000000900087223 */ /* 0x000fc800000000ff */
[----:B------:R-:W-:-:S04]  /*01a0*/  FFMA R7, -R3, R8, R0 ;  /* 0x0000000803077223 */ /* 0x000fc80000000100 */
[----:B------:R-:W-:Y:S01]  /*01b0*/  FFMA R9, R9, R7, R8 ;  /* 0x0000000709097223 */ /* 0x000fe20000000008 */
[----:B01----:R-:W-:Y:S06]  /*01c0*/  @!P0 BRA `(.L_x_43) ;  /* 0x00000000000c8947 */ /* 0x003fec0003800000 */
[----:B------:R-:W-:-:S07]  /*01d0*/  MOV R6, 0x1f0 ;  /* 0x000001f000067802 */ /* 0x000fce0000000f00 */
[----:B------:R-:W-:Y:S05]  /*01e0*/  CALL.REL.NOINC `($__internal_2_$__cuda_sm3x_div_rn_noftz_f32_slowpath) ;  /* 0x00000000006c7944 */ /* 0x000fea0003c00000 */
[----:B------:R-:W-:-:S07]  /*01f0*/  IMAD.MOV.U32 R9, RZ, RZ, R0 ;  /* 0x000000ffff097224 */ /* 0x000fce00078e0000 */
.L_x_43:
[----:B------:R-:W-:Y:S05]  /*0200*/  BSYNC.RECONVERGENT B0 ;  /* 0x0000000000007941 */ /* 0x000fea0003800200 */
.L_x_42:
[----:B------:R-:W0:Y:S02]  /*0210*/  LDC.64 R6, c[0x0][0x390] ;  /* 0x0000e400ff067b82 */ /* 0x000e240000000a00 */
[----:B0-----:R-:W-:-:S05]  /*0220*/  IMAD.WIDE R6, R2, 0x4, R6 ;  /* 0x0000000402067825 */ /* 0x001fca00078e0206 */
[----:B------:R-:W-:Y:S01]  /*0230*/  REDG.E.ADD.F32.FTZ.RN.STRONG.GPU desc[UR6][R6.64], R9 ;  /* 0x00000009060079a6 */ /* 0x000fe2000c12f306 */
[----:B------:R-:W-:Y:S01]  /*0240*/  BSSY.RECONVERGENT B0, `(.L_x_44) ;  /* 0x0000013000007945 */ /* 0x000fe20003800200 */
[----:B------:R-:W-:Y:S06]  /*0250*/  BAR.SYNC.DEFER_BLOCKING 0x0 ;  /* 0x0000000000007b1d */ /* 0x000fec0000010000 */
[----:B------:R-:W0:Y:S02]  /*0260*/  LDS R4, [R4] ;  /* 0x0000000004047984 */ /* 0x000e240000000800 */
[----:B0-----:R-:W-:-:S13]  /*0270*/  ISETP.NE.AND P0, PT, R4, RZ, PT ;  /* 0x000000ff0400720c */ /* 0x001fda0003f05270 */
[----:B------:R-:W-:Y:S05]  /*0280*/  @!P0 BRA `(.L_x_45) ;  /* 0x0000000000388947 */ /* 0x000fea0003800000 */
[----:B------:R-:W0:Y:S01]  /*0290*/  S2R R0, SR_LANEID ;  /* 0x0000000000007919 */ /* 0x000e220000000000 */
[----:B------:R-:W1:Y:S01]  /*02a0*/  LDC.64 R6, c[0x0][0x3a0] ;  /* 0x0000e800ff067b82 */ /* 0x000e620000000a00 */
[----:B------:R-:W-:Y:S01]  /*02b0*/  VOTEU.ANY UR4, UPT, PT ;  /* 0x0000000000047886 */ /* 0x000fe200038e0100 */
[C---:B------:R-:W-:Y:S01]  /*02c0*/  CREDUX.MAX UR5, R5.reuse ;  /* 0x00000000050572cc */ /* 0x040fe20000000000 */
[----:B------:R-:W-:Y:S01]  /*02d0*/  UFLO.U32 UR4, UR4 ;  /* 0x00000004000472bd */ /* 0x000fe200080e0000 */
[----:B------:R-:W-:-:S04]  /*02e0*/  CREDUX.MIN UR8, R5 ;  /* 0x00000000050872cc */ /* 0x000fc80000008000 */
[----:B------:R-:W2:Y:S01]  /*02f0*/  LDC.64 R8, c[0x0][0x3a8] ;  /* 0x0000ea00ff087b82 */ /* 0x000ea20000000a00 */
[----:B-1----:R-:W-:-:S06]  /*0300*/  IMAD.WIDE R4, R2, 0x4, R6 ;  /* 0x0000000402047825 */ /* 0x002fcc00078e0206 */
[----:B------:R-:W-:Y:S01]  /*0310*/  IMAD.U32 R7, RZ, RZ, UR5 ;  /* 0x00000005ff077e24 */ /* 0x000fe2000f8e00ff */
[----:B0-----:R-:W-:Y:S01]  /*0320*/  ISETP.EQ.U32.AND P0, PT, R0, UR4, PT ;  /* 0x0000000400007c0c */ /* 0x001fe2000bf02070 */
[----:B--2---:R-:W-:-:S04]  /*0330*/  IMAD.WIDE R2, R2, 0x4, R8 ;  /* 0x0000000402027825 */ /* 0x004fc800078e0208 */
[----:B------:R-:W-:-:S08]  /*0340*/  IMAD.U32 R9, RZ, RZ, UR8 ;  /* 0x00000008ff097e24 */ /* 0x000fd0000f8e00ff */
[----:B------:R0:W-:Y:S04]  /*0350*/  @P0 REDG.E.MAX.STRONG.GPU desc[UR6][R4.64], R7 ;  /* 0x000000070400098e */ /* 0x0001e8000d12e106 */
[----:B------:R0:W-:Y:S02]  /*0360*/  @P0 REDG.E.MIN.STRONG.GPU desc[UR6][R2.64], R9 ;  /* 0x000000090200098e */ /* 0x0001e4000c92e106 */
.L_x_45:
[----:B------:R-:W-:Y:S05]  /*0370*/  BSYNC.RECONVERGENT B0 ;  /* 0x0000000000007941 */ /* 0x000fea0003800200 */
.L_x_44:
[----:B------:R-:W-:Y:S06]  /*0380*/  BAR.SYNC.DEFER_BLOCKING 0x0 ;  /* 0x0000000000007b1d */ /* 0x000fec0000010000 */
[----:B------:R-:W-:Y:S05]  /*0390*/  EXIT ;  /* 0x000000000000794d */ /* 0x000fea0003800000 */
        .weak           $__internal_2_$__cuda_sm3x_div_rn_noftz_f32_slowpath
        .type           $__internal_2_$__cuda_sm3x_div_rn_noftz_f32_slowpath,@function
        .size           $__internal_2_$__cuda_sm3x_div_rn_noftz_f32_slowpath,(.L_x_61 - $__internal_2_$__cuda_sm3x_div_rn_noftz_f32_slowpath)
$__internal_2_$__cuda_sm3x_div_rn_noftz_f32_slowpath:
[--C-:B------:R-:W-:Y:S01]  /*03a0*/  SHF.R.U32.HI R8, RZ, 0x17, R3.reuse ;  /* 0x00000017ff087819 */ /* 0x100fe20000011603 */
[----:B------:R-:W-:Y:S01]  /*03b0*/  BSSY.RECONVERGENT B1, `(.L_x_46) ;  /* 0x0000064000017945 */ /* 0x000fe20003800200 */
[--C-:B------:R-:W-:Y:S01]  /*03c0*/  SHF.R.U32.HI R7, RZ, 0x17, R0.reuse ;  /* 0x00000017ff077819 */ /* 0x100fe20000011600 */
[----:B------:R-:W-:Y:S01]  /*03d0*/  IMAD.MOV.U32 R10, RZ, RZ, R0 ;  /* 0x000000ffff0a7224 */ /* 0x000fe200078e0000 */
[----:B------:R-:W-:Y:S01]  /*03e0*/  LOP3.LUT R9, R8, 0xff, RZ, 0xc0, !PT ;  /* 0x000000ff08097812 */ /* 0x000fe200078ec0ff */
[----:B------:R-:W-:Y:S01]  /*03f0*/  IMAD.MOV.U32 R11, RZ, RZ, R3 ;  /* 0x000000ffff0b7224 */ /* 0x000fe200078e0003 */
[----:B------:R-:W-:-:S03]  /*0400*/  LOP3.LUT R8, R7, 0xff, RZ, 0xc0, !PT ;  /* 0x000000ff07087812 */ /* 0x000fc600078ec0ff */
[----:B------:R-:W-:Y:S02]  /*0410*/  VIADD R13, R9, 0xffffffff ;  /* 0xffffffff090d7836 */ /* 0x000fe40000000000 */
[----:B------:R-:W-:-:S03]  /*0420*/  VIADD R12, R8, 0xffffffff ;  /* 0xffffffff080c7836 */ /* 0x000fc60000000000 */
[----:B------:R-:W-:-:S04]  /*0430*/  ISETP.GT.U32.AND P0, PT, R13, 0xfd, PT ;  /* 0x000000fd0d00780c */ /* 0x000fc80003f04070 */
[----:B------:R-:W-:-:S13]  /*0440*/  ISETP.GT.U32.OR P0, PT, R12, 0xfd, P0 ;  /* 0x000000fd0c00780c */ /* 0x000fda0000704470 */
[----:B------:R-:W-:Y:S01]  /*0450*/  @!P0 IMAD.MOV.U32 R7, RZ, RZ, RZ ;  /* 0x000000ffff078224 */ /* 0x000fe200078e00ff */
        /* <DEDUP_REMOVED lines=19> */
[----:B------:R-:W-:Y:S02]  /*0590*/  @P0 IMAD.MOV.U32 R7, RZ, RZ, RZ ;  /* 0x000000ffff070224 */ /* 0x000fe400078e00ff */
[----:B------:R-:W-:Y:S01]  /*05a0*/  @!P0 FFMA R10, R0, 1.84467440737095516160e+19, RZ ;  /* 0x5f800000000a8823 */ /* 0x000fe200000000ff */
[----:B------:R-:W-:Y:S02]  /*05b0*/  @!P0 IMAD.MOV.U32 R7, RZ, RZ, -0x40 ;  /* 0xffffffc0ff078424 */ /* 0x000fe400078e00ff */
[----:B------:R-:W-:Y:S02]  /*05c0*/  @!P1 FFMA R11, R3, 1.84467440737095516160e+19, RZ ;  /* 0x5f800000030b9823 */ /* 0x000fe400000000ff */
[----:B------:R-:W-:-:S07]  /*05d0*/  @!P1 VIADD R7, R7, 0x40 ;  /* 0x0000004007079836 */ /* 0x000fce0000000000 */
.L_x_47:
[----:B------:R-:W-:Y:S01]  /*05e0*/  LEA R0, R9, 0xc0800000, 0x17 ;  /* 0xc080000009007811 */ /* 0x000fe200078eb8ff */
[----:B------:R-:W-:Y:S01]  /*05f0*/  VIADD R8, R8, 0xffffff81 ;  /* 0xffffff8108087836 */ /* 0x000fe20000000000 */
[----:B------:R-:W-:Y:S03]  /*0600*/  BSSY.RECONVERGENT B2, `(.L_x_52) ;  /* 0x0000035000027945 */ /* 0x000fe60003800200 */
[----:B------:R-:W-:Y:S02]  /*0610*/  IMAD.IADD R11, R11, 0x1, -R0 ;  /* 0x000000010b0b7824 */ /* 0x000fe400078e0a00 */
[C---:B------:R-:W-:Y:S01]  /*0620*/  IMAD R0, R8.reuse, -0x800000, R10 ;  /* 0xff80000008007824 */ /* 0x040fe200078e020a */
[----:B------:R-:W-:Y:S01]  /*0630*/  IADD3 R8, PT, PT, R8, 0x7f, -R9 ;  /* 0x0000007f08087810 */ /* 0x000fe20007ffe809 */
[----:B------:R-:W0:Y:S01]  /*0640*/  MUFU.RCP R3, R11 ;  /* 0x0000000b00037308 */ /* 0x000e220000001000 */
[----:B------:R-:W-:-:S03]  /*0650*/  FADD.FTZ R13, -R11, -RZ ;  /* 0x800000ff0b0d7221 */ /* 0x000fc60000010100 */
[----:B------:R-:W-:Y:S02]  /*0660*/  IMAD.IADD R8, R8, 0x1, R7 ;  /* 0x0000000108087824 */ /* 0x000fe400078e0207 */
        /* <DEDUP_REMOVED lines=8> */
[----:B------:R-:W-:-:S05]  /*06f0*/  LOP3.LUT R3, R3, 0xff, RZ, 0xc0, !PT ;  /* 0x000000ff03037812 */ /* 0x000fca00078ec0ff */
[----:B------:R-:W-:-:S04]  /*0700*/  IMAD.IADD R9, R3, 0x1, R8 ;  /* 0x0000000103097824 */ /* 0x000fc800078e0208 */
[----:B------:R-:W-:-:S05]  /*0710*/  VIADD R3, R9, 0xffffffff ;  /* 0xffffffff09037836 */ /* 0x000fca0000000000 */
        /* <DEDUP_REMOVED lines=15> */
[----:B------:R-:W-:Y:S02]  /*0810*/  VIADD R10, R9, 0x20 ;  /* 0x00000020090a7836 */ /* 0x000fe40000000000 */
[----:B------:R-:W-:Y:S01]  /*0820*/  LOP3.LUT R7, R7, 0x800000, RZ, 0xfc, !PT ;  /* 0x0080000007077812 */ /* 0x000fe200078efcff */
[----:B------:R-:W-:Y:S01]  /*0830*/  IMAD.MOV R9, RZ, RZ, -R9 ;  /* 0x000000ffff097224 */ /* 0x000fe200078e0a09 */
[----:B------:R-:W-:-:S02]  /*0840*/  FSETP.NEU.FTZ.AND P0, PT, R3, R8, PT ;  /* 0x000000080300720b */ /* 0x000fc40003f1d000 */
[----:B------:R-:W-:Y:S02]  /*0850*/  SHF.L.U32 R10, R7, R10, RZ ;  /* 0x0000000a070a7219 */ /* 0x000fe400000006ff */
[----:B------:R-:W-:Y:S02]  /*0860*/  SEL R8, R9, RZ, P2 ;  /* 0x000000ff09087207 */ /* 0x000fe40001000000 */
[----:B------:R-:W-:Y:S02]  /*0870*/  ISETP.NE.AND P1, PT, R10, RZ, P1 ;  /* 0x000000ff0a00720c */ /* 0x000fe40000f25270 */
[----:B------:R-:W-:Y:S02]  /*0880*/  SHF.R.U32.HI R8, RZ, R8, R7 ;  /* 0x00000008ff087219 */ /* 0x000fe40000011607 */
[----:B------:R-:W-:Y:S02]  /*0890*/  PLOP3.LUT P0, PT, P0, P1, PT, 0xf8, 0x8f ;  /* 0x00000000008f781c */ /* 0x000fe40000703f70 */
[----:B------:R-:W-:-:S02]  /*08a0*/  SHF.R.U32.HI R10, RZ, 0x1, R8 ;  /* 0x00000001ff0a7819 */ /* 0x000fc40000011608 */
[----:B------:R-:W-:-:S04]  /*08b0*/  SEL R3, RZ, 0x1, !P0 ;  /* 0x00000001ff037807 */ /* 0x000fc80004000000 */
[----:B------:R-:W-:-:S04]  /*08c0*/  LOP3.LUT R3, R3, 0x1, R10, 0xf8, !PT ;  /* 0x0000000103037812 */ /* 0x000fc800078ef80a */
[----:B------:R-:W-:-:S05]  /*08d0*/  LOP3.LUT R3, R3, R8, RZ, 0xc0, !PT ;  /* 0x0000000803037212 */ /* 0x000fca00078ec0ff */
[----:B------:R-:W-:-:S05]  /*08e0*/  IMAD.IADD R3, R10, 0x1, R3 ;  /* 0x000000010a037824 */ /* 0x000fca00078e0203 */
[----:B------:R-:W-:Y:S01]  /*08f0*/  LOP3.LUT R0, R3, R0, RZ, 0xfc, !PT ;  /* 0x0000000003007212 */ /* 0x000fe200078efcff */
[----:B------:R-:W-:Y:S06]  /*0900*/  BRA `(.L_x_55) ;  /* 0x0000000000107947 */ /* 0x000fec0003800000 */
.L_x_54:
[----:B------:R-:W-:-:S04]  /*0910*/  LOP3.LUT R0, R0, 0x80000000, RZ, 0xc0, !PT ;  /* 0x8000000000007812 */ /* 0x000fc800078ec0ff */
[----:B------:R-:W-:Y:S01]  /*0920*/  LOP3.LUT R0, R0, 0x7f800000, RZ, 0xfc, !PT ;  /* 0x7f80000000007812 */ /* 0x000fe200078efcff */
[----:B------:R-:W-:Y:S06]  /*0930*/  BRA `(.L_x_55) ;  /* 0x0000000000047947 */ /* 0x000fec0003800000 */
.L_x_53:
[----:B------:R-:W-:-:S07]  /*0940*/  IMAD R0, R8, 0x800000, R0 ;  /* 0x0080000008007824 */ /* 0x000fce00078e0200 */
.L_x_55:
[----:B------:R-:W-:Y:S05]  /*0950*/  BSYNC.RECONVERGENT B2 ;  /* 0x0000000000027941 */ /* 0x000fea0003800200 */
.L_x_52:
[----:B------:R-:W-:Y:S05]  /*0960*/  BRA `(.L_x_56) ;  /* 0x0000000000207947 */ /* 0x000fea0003800000 */
.L_x_51:
[----:B------:R-:W-:-:S04]  /*0970*/  LOP3.LUT R0, R11, 0x80000000, R10, 0x48, !PT ;  /* 0x800000000b007812 */ /* 0x000fc800078e480a */
[----:B------:R-:W-:Y:S01]  /*0980*/  LOP3.LUT R0, R0, 0x7f800000, RZ, 0xfc, !PT ;  /* 0x7f80000000007812 */ /* 0x000fe200078efcff */
[----:B------:R-:W-:Y:S06]  /*0990*/  BRA `(.L_x_56) ;  /* 0x0000000000147947 */ /* 0x000fec0003800000 */
.L_x_50:
[----:B------:R-:W-:Y:S01]  /*09a0*/  LOP3.LUT R0, R11, 0x80000000, R10, 0x48, !PT ;  /* 0x800000000b007812 */ /* 0x000fe200078e480a */
[----:B------:R-:W-:Y:S06]  /*09b0*/  BRA `(.L_x_56) ;  /* 0x00000000000c7947 */ /* 0x000fec0003800000 */
.L_x_49:
[----:B------:R-:W0:Y:S01]  /*09c0*/  MUFU.RSQ R0, -QNAN ;  /* 0xffc0000000007908 */ /* 0x000e220000001400 */
[----:B------:R-:W-:Y:S05]  /*09d0*/  BRA `(.L_x_56) ;  /* 0x0000000000047947 */ /* 0x000fea0003800000 */
.L_x_48:
[----:B------:R-:W-:-:S07]  /*09e0*/  FADD.FTZ R0, R0, R3 ;  /* 0x0000000300007221 */ /* 0x000fce0000010000 */
.L_x_56:
[----:B------:R-:W-:Y:S05]  /*09f0*/  BSYNC.RECONVERGENT B1 ;  /* 0x0000000000017941 */ /* 0x000fea0003800200 */
.L_x_46:
[----:B------:R-:W-:-:S04]  /*0a00*/  IMAD.MOV.U32 R7, RZ, RZ, 0x0 ;  /* 0x00000000ff077424 */ /* 0x000fc800078e00ff */
[----:B0-----:R-:W-:Y:S05]  /*0a10*/  RET.REL.NODEC R6 `(_Z24kernCalcMeanMedianMaxMinPjiiPfS_S_S_) ;  /* 0xfffffff406787950 */ /* 0x001fea0003c3ffff */
.L_x_57:
        /* <DEDUP_REMOVED lines=14> */
.L_x_61:


//--------------------- .text._Z18kernCalcStatisticsPj4dim3iPf --------------------------
	.section	.text._Z18kernCalcStatisticsPj4dim3iPf,"ax",@progbits
	.align	128
        .global         _Z18kernCalcStatisticsPj4dim3iPf
        .type           _Z18kernCalcStatisticsPj4dim3iPf,@function
        .size           _Z18kernCalcStatisticsPj4dim3iPf,(.L_x_66 - _Z18kernCalcStatisticsPj4dim3iPf)
        .other          _Z18kernCalcStatisticsPj4dim3iPf,@"STO_CUDA_ENTRY STV_DEFAULT"
_Z18kernCalcStatisticsPj4dim3iPf:
.text._Z18kernCalcStatisticsPj4dim3iPf:
[----:B------:R-:W-:Y:S01]  /*0000*/  LDC R1, c[0x0][0x37c] ;  /* 0x0000df00ff017b82 */ /* 0x000fe20000000800 */
[----:B------:R-:W-:Y:S05]  /*0010*/  EXIT ;  /* 0x000000000000794d */ /* 0x000fea0003800000 */
.L_x_58:
        /* <DEDUP_REMOVED lines=14> */
.L_x_66:


//--------------------- .nv.shared.reserved.0     --------------------------
	.section	.nv.shared.reserved.0,"aw",@nobits
	.weak		__nv_reservedSMEM_offset_0_alias
	.size		__nv_reservedSMEM_offset_0_alias, 0, 64
	.other		__nv_reservedSMEM_offset_0_alias,@"STO_CUDA_RESERVED_SHARED STV_DEFAULT"
__nv_reservedSMEM_offset_0_alias:
	.zero		0
	.zero		64


//--------------------- .nv.shared._Z22kernCalcCentralMomentsPjiiPfS0_S0_S0_S0_ --------------------------
	.section	.nv.shared._Z22kernCalcCentralMomentsPjiiPfS0_S0_S0_S0_,"aw",@nobits
	.sectionflags	@""
	.align	4
.nv.shared._Z22kernCalcCentralMomentsPjiiPfS0_S0_S0_S0_:
	.zero		2048


//--------------------- .nv.shared._Z24kernCalcMeanMedianMaxMinPjiiPfS_S_S_ --------------------------
	.section	.nv.shared._Z24kernCalcMeanMedianMaxMinPjiiPfS_S_S_,"aw",@nobits
	.sectionflags	@""
	.align	4
.nv.shared._Z24kernCalcMeanMedianMaxMinPjiiPfS_S_S_:
	.zero		2048


//--------------------- .nv.constant0._Z24kernCalcSkewnessKurtosisPfS_S_S_S_ --------------------------
	.section	.nv.constant0._Z24kernCalcSkewnessKurtosisPfS_S_S_S_,"a",@progbits
	.sectionflags	@""
	.align	4
.nv.constant0._Z24kernCalcSkewnessKurtosisPfS_S_S_S_:
	.zero		936


//--------------------- .nv.constant0._Z22kernCalcCentralMomentsPjiiPfS0_S0_S0_S0_ --------------------------
	.section	.nv.constant0._Z22kernCalcCentralMomentsPjiiPfS0_S0_S0_S0_,"a",@progbits
	.sectionflags	@""
	.align	4
.nv.constant0._Z22kernCalcCentralMomentsPjiiPfS0_S0_S0_S0_:
	.zero		952


//--------------------- .nv.constant0._Z30kernCalcMeanMedianMaxMinBinaryPjiPfS_S_ --------------------------
	.section	.nv.constant0._Z30kernCalcMeanMedianMaxMinBinaryPjiPfS_S_,"a",@progbits
	.sectionflags	@""
	.align	4
.nv.constant0._Z30kernCalcMeanMedianMaxMinBinaryPjiPfS_S_:
	.zero		936


//--------------------- .nv.constant0._Z24kernCalcMeanMedianMaxMinPjiiPfS_S_S_ --------------------------
	.section	.nv.constant0._Z24kernCalcMeanMedianMaxMinPjiiPfS_S_S_,"a",@progbits
	.sectionflags	@""
	.align	4
.nv.constant0._Z24kernCalcMeanMedianMaxMinPjiiPfS_S_S_:
	.zero		944


//--------------------- .nv.constant0._Z18kernCalcStatisticsPj4dim3iPf --------------------------
	.section	.nv.constant0._Z18kernCalcStatisticsPj4dim3iPf,"a",@progbits
	.sectionflags	@""
	.align	4
.nv.constant0._Z18kernCalcStatisticsPj4dim3iPf:
	.zero		928


//--------------------- SYMBOLS --------------------------

	.type		.nv.reservedSmem.offset0,@object
	.size		.nv.reservedSmem.offset0,0x4
	.type		.nv.reservedSmem.cap,@object
	.size		.nv.reservedSmem.cap,0x4
